//
// Generated by NVIDIA NVVM Compiler
//
// Compiler Build ID: CL-36424714
// Cuda compilation tools, release 13.0, V13.0.88
// Based on NVVM 20.0.0
//

.version 9.0
.target sm_100
.address_size 64

	// .globl	_Z25mem_compute_stress_kernelPfS_ii
.global .align 4 .b8 __cudart_i2opi_f[24] = {65, 144, 67, 60, 153, 149, 98, 219, 192, 221, 52, 245, 209, 87, 39, 252, 41, 21, 68, 78, 110, 131, 249, 162};

.visible .entry _Z25mem_compute_stress_kernelPfS_ii(
	.param .u64 .ptr .align 1 _Z25mem_compute_stress_kernelPfS_ii_param_0,
	.param .u64 .ptr .align 1 _Z25mem_compute_stress_kernelPfS_ii_param_1,
	.param .u32 _Z25mem_compute_stress_kernelPfS_ii_param_2,
	.param .u32 _Z25mem_compute_stress_kernelPfS_ii_param_3
)
{
	.local .align 4 .b8 	__local_depot0[28];
	.reg .b64 	%SP;
	.reg .b64 	%SPL;
	.reg .pred 	%p<271>;
	.reg .b32 	%r<1304>;
	.reg .b32 	%f<904>;
	.reg .b64 	%rd<509>;
	.reg .b64 	%fd<67>;

	mov.u64 	%SPL, __local_depot0;
	ld.param.u64 	%rd105, [_Z25mem_compute_stress_kernelPfS_ii_param_0];
	ld.param.u64 	%rd106, [_Z25mem_compute_stress_kernelPfS_ii_param_1];
	ld.param.u32 	%r471, [_Z25mem_compute_stress_kernelPfS_ii_param_2];
	ld.param.u32 	%r470, [_Z25mem_compute_stress_kernelPfS_ii_param_3];
	add.u64 	%rd1, %SPL, 0;
	mov.u32 	%r472, %ctaid.x;
	mov.u32 	%r473, %ntid.x;
	mov.u32 	%r474, %tid.x;
	mad.lo.s32 	%r1, %r472, %r473, %r474;
	setp.ge.s32 	%p1, %r1, %r471;
	@%p1 bra 	$L__BB0_273;
	cvta.to.global.u64 	%rd108, %rd105;
	mul.wide.s32 	%rd109, %r1, 4;
	add.s64 	%rd110, %rd108, %rd109;
	ld.global.f32 	%f903, [%rd110];
	setp.lt.s32 	%p2, %r470, 1;
	@%p2 bra 	$L__BB0_272;
	and.b32  	%r2, %r470, 31;
	setp.lt.u32 	%p3, %r470, 32;
	@%p3 bra 	$L__BB0_261;
	and.b32  	%r3, %r470, 2147483616;
	mov.b32 	%r1170, 0;
	mov.u64 	%rd454, __cudart_i2opi_f;
$L__BB0_4:
	.pragma "nounroll";
	fma.rn.f32 	%f3, %f903, 0f3F800008, 0f358637BD;
	mul.f32 	%f208, %f3, 0f3F22F983;
	cvt.rni.s32.f32 	%r1174, %f208;
	cvt.rn.f32.s32 	%f209, %r1174;
	fma.rn.f32 	%f210, %f209, 0fBFC90FDA, %f3;
	fma.rn.f32 	%f211, %f209, 0fB3A22168, %f210;
	fma.rn.f32 	%f867, %f209, 0fA7C234C5, %f211;
	abs.f32 	%f5, %f3;
	setp.ltu.f32 	%p4, %f5, 0f47CE4780;
	@%p4 bra 	$L__BB0_12;
	setp.neu.f32 	%p5, %f5, 0f7F800000;
	@%p5 bra 	$L__BB0_7;
	mov.f32 	%f214, 0f00000000;
	mul.rn.f32 	%f867, %f3, %f214;
	mov.b32 	%r1174, 0;
	bra.uni 	$L__BB0_12;
$L__BB0_7:
	mov.b32 	%r6, %f3;
	shl.b32 	%r477, %r6, 8;
	or.b32  	%r7, %r477, -2147483648;
	mov.b64 	%rd474, 0;
	mov.b32 	%r1171, 0;
$L__BB0_8:
	.pragma "nounroll";
	mul.wide.u32 	%rd112, %r1171, 4;
	add.s64 	%rd114, %rd454, %rd112;
	ld.global.nc.u32 	%r478, [%rd114];
	mad.wide.u32 	%rd115, %r478, %r7, %rd474;
	shr.u64 	%rd474, %rd115, 32;
	add.s64 	%rd116, %rd1, %rd112;
	st.local.u32 	[%rd116], %rd115;
	add.s32 	%r1171, %r1171, 1;
	setp.ne.s32 	%p6, %r1171, 6;
	@%p6 bra 	$L__BB0_8;
	shr.u32 	%r479, %r6, 23;
	st.local.u32 	[%rd1+24], %rd474;
	and.b32  	%r10, %r479, 31;
	and.b32  	%r480, %r479, 224;
	add.s32 	%r481, %r480, -128;
	shr.u32 	%r482, %r481, 5;
	mul.wide.u32 	%rd117, %r482, 4;
	sub.s64 	%rd4, %rd1, %rd117;
	ld.local.u32 	%r1172, [%rd4+24];
	ld.local.u32 	%r1173, [%rd4+20];
	setp.eq.s32 	%p7, %r10, 0;
	@%p7 bra 	$L__BB0_11;
	shf.l.wrap.b32 	%r1172, %r1173, %r1172, %r10;
	ld.local.u32 	%r483, [%rd4+16];
	shf.l.wrap.b32 	%r1173, %r483, %r1173, %r10;
$L__BB0_11:
	shr.u32 	%r484, %r1172, 30;
	shf.l.wrap.b32 	%r485, %r1173, %r1172, 2;
	shl.b32 	%r486, %r1173, 2;
	shr.u32 	%r487, %r485, 31;
	add.s32 	%r488, %r487, %r484;
	neg.s32 	%r489, %r488;
	setp.lt.s32 	%p8, %r6, 0;
	selp.b32 	%r1174, %r489, %r488, %p8;
	xor.b32  	%r490, %r485, %r6;
	shr.s32 	%r491, %r485, 31;
	xor.b32  	%r492, %r491, %r485;
	xor.b32  	%r493, %r491, %r486;
	cvt.u64.u32 	%rd118, %r492;
	shl.b64 	%rd119, %rd118, 32;
	cvt.u64.u32 	%rd120, %r493;
	or.b64  	%rd121, %rd119, %rd120;
	cvt.rn.f64.s64 	%fd1, %rd121;
	mul.f64 	%fd2, %fd1, 0d3BF921FB54442D19;
	cvt.rn.f32.f64 	%f212, %fd2;
	neg.f32 	%f213, %f212;
	setp.lt.s32 	%p9, %r490, 0;
	selp.f32 	%f867, %f213, %f212, %p9;
$L__BB0_12:
	mul.rn.f32 	%f215, %f867, %f867;
	and.b32  	%r495, %r1174, 1;
	setp.eq.b32 	%p10, %r495, 1;
	selp.f32 	%f216, 0f3F800000, %f867, %p10;
	fma.rn.f32 	%f217, %f215, %f216, 0f00000000;
	fma.rn.f32 	%f218, %f215, 0f37CBAC00, 0fBAB607ED;
	selp.f32 	%f219, %f218, 0fB94D4153, %p10;
	selp.f32 	%f220, 0f3D2AAABB, 0f3C0885E4, %p10;
	fma.rn.f32 	%f221, %f219, %f215, %f220;
	selp.f32 	%f222, 0fBEFFFFFF, 0fBE2AAAA8, %p10;
	fma.rn.f32 	%f223, %f221, %f215, %f222;
	fma.rn.f32 	%f224, %f223, %f217, %f216;
	and.b32  	%r496, %r1174, 2;
	setp.eq.s32 	%p11, %r496, 0;
	mov.f32 	%f225, 0f00000000;
	sub.f32 	%f226, %f225, %f224;
	selp.f32 	%f227, %f224, %f226, %p11;
	fma.rn.f32 	%f9, %f227, 0f3F800008, 0f358637BD;
	mul.f32 	%f228, %f9, 0f3F22F983;
	cvt.rni.s32.f32 	%r1178, %f228;
	cvt.rn.f32.s32 	%f229, %r1178;
	fma.rn.f32 	%f230, %f229, 0fBFC90FDA, %f9;
	fma.rn.f32 	%f231, %f229, 0fB3A22168, %f230;
	fma.rn.f32 	%f868, %f229, 0fA7C234C5, %f231;
	abs.f32 	%f11, %f9;
	setp.ltu.f32 	%p12, %f11, 0f47CE4780;
	@%p12 bra 	$L__BB0_20;
	setp.eq.f32 	%p13, %f11, 0f7F800000;
	@%p13 bra 	$L__BB0_19;
	mov.b32 	%r20, %f9;
	shl.b32 	%r498, %r20, 8;
	or.b32  	%r21, %r498, -2147483648;
	mov.b64 	%rd475, 0;
	mov.b32 	%r1175, 0;
$L__BB0_15:
	.pragma "nounroll";
	mul.wide.u32 	%rd123, %r1175, 4;
	add.s64 	%rd125, %rd454, %rd123;
	ld.global.nc.u32 	%r499, [%rd125];
	mad.wide.u32 	%rd126, %r499, %r21, %rd475;
	shr.u64 	%rd475, %rd126, 32;
	add.s64 	%rd127, %rd1, %rd123;
	st.local.u32 	[%rd127], %rd126;
	add.s32 	%r1175, %r1175, 1;
	setp.ne.s32 	%p14, %r1175, 6;
	@%p14 bra 	$L__BB0_15;
	shr.u32 	%r500, %r20, 23;
	st.local.u32 	[%rd1+24], %rd475;
	and.b32  	%r24, %r500, 31;
	and.b32  	%r501, %r500, 224;
	add.s32 	%r502, %r501, -128;
	shr.u32 	%r503, %r502, 5;
	mul.wide.u32 	%rd128, %r503, 4;
	sub.s64 	%rd7, %rd1, %rd128;
	ld.local.u32 	%r1176, [%rd7+24];
	ld.local.u32 	%r1177, [%rd7+20];
	setp.eq.s32 	%p15, %r24, 0;
	@%p15 bra 	$L__BB0_18;
	shf.l.wrap.b32 	%r1176, %r1177, %r1176, %r24;
	ld.local.u32 	%r504, [%rd7+16];
	shf.l.wrap.b32 	%r1177, %r504, %r1177, %r24;
$L__BB0_18:
	shr.u32 	%r505, %r1176, 30;
	shf.l.wrap.b32 	%r506, %r1177, %r1176, 2;
	shl.b32 	%r507, %r1177, 2;
	shr.u32 	%r508, %r506, 31;
	add.s32 	%r509, %r508, %r505;
	neg.s32 	%r510, %r509;
	setp.lt.s32 	%p16, %r20, 0;
	selp.b32 	%r1178, %r510, %r509, %p16;
	xor.b32  	%r511, %r506, %r20;
	shr.s32 	%r512, %r506, 31;
	xor.b32  	%r513, %r512, %r506;
	xor.b32  	%r514, %r512, %r507;
	cvt.u64.u32 	%rd129, %r513;
	shl.b64 	%rd130, %rd129, 32;
	cvt.u64.u32 	%rd131, %r514;
	or.b64  	%rd132, %rd130, %rd131;
	cvt.rn.f64.s64 	%fd3, %rd132;
	mul.f64 	%fd4, %fd3, 0d3BF921FB54442D19;
	cvt.rn.f32.f64 	%f232, %fd4;
	neg.f32 	%f233, %f232;
	setp.lt.s32 	%p17, %r511, 0;
	selp.f32 	%f868, %f233, %f232, %p17;
	bra.uni 	$L__BB0_20;
$L__BB0_19:
	mov.f32 	%f234, 0f00000000;
	mul.rn.f32 	%f868, %f9, %f234;
	mov.b32 	%r1178, 0;
$L__BB0_20:
	mul.rn.f32 	%f235, %f868, %f868;
	and.b32  	%r516, %r1178, 1;
	setp.eq.b32 	%p18, %r516, 1;
	selp.f32 	%f236, 0f3F800000, %f868, %p18;
	fma.rn.f32 	%f237, %f235, %f236, 0f00000000;
	fma.rn.f32 	%f238, %f235, 0f37CBAC00, 0fBAB607ED;
	selp.f32 	%f239, %f238, 0fB94D4153, %p18;
	selp.f32 	%f240, 0f3D2AAABB, 0f3C0885E4, %p18;
	fma.rn.f32 	%f241, %f239, %f235, %f240;
	selp.f32 	%f242, 0fBEFFFFFF, 0fBE2AAAA8, %p18;
	fma.rn.f32 	%f243, %f241, %f235, %f242;
	fma.rn.f32 	%f244, %f243, %f237, %f236;
	and.b32  	%r517, %r1178, 2;
	setp.eq.s32 	%p19, %r517, 0;
	mov.f32 	%f245, 0f00000000;
	sub.f32 	%f246, %f245, %f244;
	selp.f32 	%f247, %f244, %f246, %p19;
	fma.rn.f32 	%f15, %f247, 0f3F800008, 0f358637BD;
	mul.f32 	%f248, %f15, 0f3F22F983;
	cvt.rni.s32.f32 	%r1182, %f248;
	cvt.rn.f32.s32 	%f249, %r1182;
	fma.rn.f32 	%f250, %f249, 0fBFC90FDA, %f15;
	fma.rn.f32 	%f251, %f249, 0fB3A22168, %f250;
	fma.rn.f32 	%f869, %f249, 0fA7C234C5, %f251;
	abs.f32 	%f17, %f15;
	setp.ltu.f32 	%p20, %f17, 0f47CE4780;
	@%p20 bra 	$L__BB0_28;
	setp.eq.f32 	%p21, %f17, 0f7F800000;
	@%p21 bra 	$L__BB0_27;
	mov.b32 	%r34, %f15;
	shl.b32 	%r519, %r34, 8;
	or.b32  	%r35, %r519, -2147483648;
	mov.b64 	%rd476, 0;
	mov.b32 	%r1179, 0;
$L__BB0_23:
	.pragma "nounroll";
	mul.wide.u32 	%rd134, %r1179, 4;
	add.s64 	%rd136, %rd454, %rd134;
	ld.global.nc.u32 	%r520, [%rd136];
	mad.wide.u32 	%rd137, %r520, %r35, %rd476;
	shr.u64 	%rd476, %rd137, 32;
	add.s64 	%rd138, %rd1, %rd134;
	st.local.u32 	[%rd138], %rd137;
	add.s32 	%r1179, %r1179, 1;
	setp.ne.s32 	%p22, %r1179, 6;
	@%p22 bra 	$L__BB0_23;
	shr.u32 	%r521, %r34, 23;
	st.local.u32 	[%rd1+24], %rd476;
	and.b32  	%r38, %r521, 31;
	and.b32  	%r522, %r521, 224;
	add.s32 	%r523, %r522, -128;
	shr.u32 	%r524, %r523, 5;
	mul.wide.u32 	%rd139, %r524, 4;
	sub.s64 	%rd10, %rd1, %rd139;
	ld.local.u32 	%r1180, [%rd10+24];
	ld.local.u32 	%r1181, [%rd10+20];
	setp.eq.s32 	%p23, %r38, 0;
	@%p23 bra 	$L__BB0_26;
	shf.l.wrap.b32 	%r1180, %r1181, %r1180, %r38;
	ld.local.u32 	%r525, [%rd10+16];
	shf.l.wrap.b32 	%r1181, %r525, %r1181, %r38;
$L__BB0_26:
	shr.u32 	%r526, %r1180, 30;
	shf.l.wrap.b32 	%r527, %r1181, %r1180, 2;
	shl.b32 	%r528, %r1181, 2;
	shr.u32 	%r529, %r527, 31;
	add.s32 	%r530, %r529, %r526;
	neg.s32 	%r531, %r530;
	setp.lt.s32 	%p24, %r34, 0;
	selp.b32 	%r1182, %r531, %r530, %p24;
	xor.b32  	%r532, %r527, %r34;
	shr.s32 	%r533, %r527, 31;
	xor.b32  	%r534, %r533, %r527;
	xor.b32  	%r535, %r533, %r528;
	cvt.u64.u32 	%rd140, %r534;
	shl.b64 	%rd141, %rd140, 32;
	cvt.u64.u32 	%rd142, %r535;
	or.b64  	%rd143, %rd141, %rd142;
	cvt.rn.f64.s64 	%fd5, %rd143;
	mul.f64 	%fd6, %fd5, 0d3BF921FB54442D19;
	cvt.rn.f32.f64 	%f252, %fd6;
	neg.f32 	%f253, %f252;
	setp.lt.s32 	%p25, %r532, 0;
	selp.f32 	%f869, %f253, %f252, %p25;
	bra.uni 	$L__BB0_28;
$L__BB0_27:
	mov.f32 	%f254, 0f00000000;
	mul.rn.f32 	%f869, %f15, %f254;
	mov.b32 	%r1182, 0;
$L__BB0_28:
	mul.rn.f32 	%f255, %f869, %f869;
	and.b32  	%r537, %r1182, 1;
	setp.eq.b32 	%p26, %r537, 1;
	selp.f32 	%f256, 0f3F800000, %f869, %p26;
	fma.rn.f32 	%f257, %f255, %f256, 0f00000000;
	fma.rn.f32 	%f258, %f255, 0f37CBAC00, 0fBAB607ED;
	selp.f32 	%f259, %f258, 0fB94D4153, %p26;
	selp.f32 	%f260, 0f3D2AAABB, 0f3C0885E4, %p26;
	fma.rn.f32 	%f261, %f259, %f255, %f260;
	selp.f32 	%f262, 0fBEFFFFFF, 0fBE2AAAA8, %p26;
	fma.rn.f32 	%f263, %f261, %f255, %f262;
	fma.rn.f32 	%f264, %f263, %f257, %f256;
	and.b32  	%r538, %r1182, 2;
	setp.eq.s32 	%p27, %r538, 0;
	mov.f32 	%f265, 0f00000000;
	sub.f32 	%f266, %f265, %f264;
	selp.f32 	%f267, %f264, %f266, %p27;
	fma.rn.f32 	%f21, %f267, 0f3F800008, 0f358637BD;
	mul.f32 	%f268, %f21, 0f3F22F983;
	cvt.rni.s32.f32 	%r1186, %f268;
	cvt.rn.f32.s32 	%f269, %r1186;
	fma.rn.f32 	%f270, %f269, 0fBFC90FDA, %f21;
	fma.rn.f32 	%f271, %f269, 0fB3A22168, %f270;
	fma.rn.f32 	%f870, %f269, 0fA7C234C5, %f271;
	abs.f32 	%f23, %f21;
	setp.ltu.f32 	%p28, %f23, 0f47CE4780;
	@%p28 bra 	$L__BB0_36;
	setp.eq.f32 	%p29, %f23, 0f7F800000;
	@%p29 bra 	$L__BB0_35;
	mov.b32 	%r48, %f21;
	shl.b32 	%r540, %r48, 8;
	or.b32  	%r49, %r540, -2147483648;
	mov.b64 	%rd477, 0;
	mov.b32 	%r1183, 0;
$L__BB0_31:
	.pragma "nounroll";
	mul.wide.u32 	%rd145, %r1183, 4;
	add.s64 	%rd147, %rd454, %rd145;
	ld.global.nc.u32 	%r541, [%rd147];
	mad.wide.u32 	%rd148, %r541, %r49, %rd477;
	shr.u64 	%rd477, %rd148, 32;
	add.s64 	%rd149, %rd1, %rd145;
	st.local.u32 	[%rd149], %rd148;
	add.s32 	%r1183, %r1183, 1;
	setp.ne.s32 	%p30, %r1183, 6;
	@%p30 bra 	$L__BB0_31;
	shr.u32 	%r542, %r48, 23;
	st.local.u32 	[%rd1+24], %rd477;
	and.b32  	%r52, %r542, 31;
	and.b32  	%r543, %r542, 224;
	add.s32 	%r544, %r543, -128;
	shr.u32 	%r545, %r544, 5;
	mul.wide.u32 	%rd150, %r545, 4;
	sub.s64 	%rd13, %rd1, %rd150;
	ld.local.u32 	%r1184, [%rd13+24];
	ld.local.u32 	%r1185, [%rd13+20];
	setp.eq.s32 	%p31, %r52, 0;
	@%p31 bra 	$L__BB0_34;
	shf.l.wrap.b32 	%r1184, %r1185, %r1184, %r52;
	ld.local.u32 	%r546, [%rd13+16];
	shf.l.wrap.b32 	%r1185, %r546, %r1185, %r52;
$L__BB0_34:
	shr.u32 	%r547, %r1184, 30;
	shf.l.wrap.b32 	%r548, %r1185, %r1184, 2;
	shl.b32 	%r549, %r1185, 2;
	shr.u32 	%r550, %r548, 31;
	add.s32 	%r551, %r550, %r547;
	neg.s32 	%r552, %r551;
	setp.lt.s32 	%p32, %r48, 0;
	selp.b32 	%r1186, %r552, %r551, %p32;
	xor.b32  	%r553, %r548, %r48;
	shr.s32 	%r554, %r548, 31;
	xor.b32  	%r555, %r554, %r548;
	xor.b32  	%r556, %r554, %r549;
	cvt.u64.u32 	%rd151, %r555;
	shl.b64 	%rd152, %rd151, 32;
	cvt.u64.u32 	%rd153, %r556;
	or.b64  	%rd154, %rd152, %rd153;
	cvt.rn.f64.s64 	%fd7, %rd154;
	mul.f64 	%fd8, %fd7, 0d3BF921FB54442D19;
	cvt.rn.f32.f64 	%f272, %fd8;
	neg.f32 	%f273, %f272;
	setp.lt.s32 	%p33, %r553, 0;
	selp.f32 	%f870, %f273, %f272, %p33;
	bra.uni 	$L__BB0_36;
$L__BB0_35:
	mov.f32 	%f274, 0f00000000;
	mul.rn.f32 	%f870, %f21, %f274;
	mov.b32 	%r1186, 0;
$L__BB0_36:
	mul.rn.f32 	%f275, %f870, %f870;
	and.b32  	%r558, %r1186, 1;
	setp.eq.b32 	%p34, %r558, 1;
	selp.f32 	%f276, 0f3F800000, %f870, %p34;
	fma.rn.f32 	%f277, %f275, %f276, 0f00000000;
	fma.rn.f32 	%f278, %f275, 0f37CBAC00, 0fBAB607ED;
	selp.f32 	%f279, %f278, 0fB94D4153, %p34;
	selp.f32 	%f280, 0f3D2AAABB, 0f3C0885E4, %p34;
	fma.rn.f32 	%f281, %f279, %f275, %f280;
	selp.f32 	%f282, 0fBEFFFFFF, 0fBE2AAAA8, %p34;
	fma.rn.f32 	%f283, %f281, %f275, %f282;
	fma.rn.f32 	%f284, %f283, %f277, %f276;
	and.b32  	%r559, %r1186, 2;
	setp.eq.s32 	%p35, %r559, 0;
	mov.f32 	%f285, 0f00000000;
	sub.f32 	%f286, %f285, %f284;
	selp.f32 	%f287, %f284, %f286, %p35;
	fma.rn.f32 	%f27, %f287, 0f3F800008, 0f358637BD;
	mul.f32 	%f288, %f27, 0f3F22F983;
	cvt.rni.s32.f32 	%r1190, %f288;
	cvt.rn.f32.s32 	%f289, %r1190;
	fma.rn.f32 	%f290, %f289, 0fBFC90FDA, %f27;
	fma.rn.f32 	%f291, %f289, 0fB3A22168, %f290;
	fma.rn.f32 	%f871, %f289, 0fA7C234C5, %f291;
	abs.f32 	%f29, %f27;
	setp.ltu.f32 	%p36, %f29, 0f47CE4780;
	@%p36 bra 	$L__BB0_44;
	setp.eq.f32 	%p37, %f29, 0f7F800000;
	@%p37 bra 	$L__BB0_43;
	mov.b32 	%r62, %f27;
	shl.b32 	%r561, %r62, 8;
	or.b32  	%r63, %r561, -2147483648;
	mov.b64 	%rd478, 0;
	mov.b32 	%r1187, 0;
$L__BB0_39:
	.pragma "nounroll";
	mul.wide.u32 	%rd156, %r1187, 4;
	add.s64 	%rd158, %rd454, %rd156;
	ld.global.nc.u32 	%r562, [%rd158];
	mad.wide.u32 	%rd159, %r562, %r63, %rd478;
	shr.u64 	%rd478, %rd159, 32;
	add.s64 	%rd160, %rd1, %rd156;
	st.local.u32 	[%rd160], %rd159;
	add.s32 	%r1187, %r1187, 1;
	setp.ne.s32 	%p38, %r1187, 6;
	@%p38 bra 	$L__BB0_39;
	shr.u32 	%r563, %r62, 23;
	st.local.u32 	[%rd1+24], %rd478;
	and.b32  	%r66, %r563, 31;
	and.b32  	%r564, %r563, 224;
	add.s32 	%r565, %r564, -128;
	shr.u32 	%r566, %r565, 5;
	mul.wide.u32 	%rd161, %r566, 4;
	sub.s64 	%rd16, %rd1, %rd161;
	ld.local.u32 	%r1188, [%rd16+24];
	ld.local.u32 	%r1189, [%rd16+20];
	setp.eq.s32 	%p39, %r66, 0;
	@%p39 bra 	$L__BB0_42;
	shf.l.wrap.b32 	%r1188, %r1189, %r1188, %r66;
	ld.local.u32 	%r567, [%rd16+16];
	shf.l.wrap.b32 	%r1189, %r567, %r1189, %r66;
$L__BB0_42:
	shr.u32 	%r568, %r1188, 30;
	shf.l.wrap.b32 	%r569, %r1189, %r1188, 2;
	shl.b32 	%r570, %r1189, 2;
	shr.u32 	%r571, %r569, 31;
	add.s32 	%r572, %r571, %r568;
	neg.s32 	%r573, %r572;
	setp.lt.s32 	%p40, %r62, 0;
	selp.b32 	%r1190, %r573, %r572, %p40;
	xor.b32  	%r574, %r569, %r62;
	shr.s32 	%r575, %r569, 31;
	xor.b32  	%r576, %r575, %r569;
	xor.b32  	%r577, %r575, %r570;
	cvt.u64.u32 	%rd162, %r576;
	shl.b64 	%rd163, %rd162, 32;
	cvt.u64.u32 	%rd164, %r577;
	or.b64  	%rd165, %rd163, %rd164;
	cvt.rn.f64.s64 	%fd9, %rd165;
	mul.f64 	%fd10, %fd9, 0d3BF921FB54442D19;
	cvt.rn.f32.f64 	%f292, %fd10;
	neg.f32 	%f293, %f292;
	setp.lt.s32 	%p41, %r574, 0;
	selp.f32 	%f871, %f293, %f292, %p41;
	bra.uni 	$L__BB0_44;
$L__BB0_43:
	mov.f32 	%f294, 0f00000000;
	mul.rn.f32 	%f871, %f27, %f294;
	mov.b32 	%r1190, 0;
$L__BB0_44:
	mul.rn.f32 	%f295, %f871, %f871;
	and.b32  	%r579, %r1190, 1;
	setp.eq.b32 	%p42, %r579, 1;
	selp.f32 	%f296, 0f3F800000, %f871, %p42;
	fma.rn.f32 	%f297, %f295, %f296, 0f00000000;
	fma.rn.f32 	%f298, %f295, 0f37CBAC00, 0fBAB607ED;
	selp.f32 	%f299, %f298, 0fB94D4153, %p42;
	selp.f32 	%f300, 0f3D2AAABB, 0f3C0885E4, %p42;
	fma.rn.f32 	%f301, %f299, %f295, %f300;
	selp.f32 	%f302, 0fBEFFFFFF, 0fBE2AAAA8, %p42;
	fma.rn.f32 	%f303, %f301, %f295, %f302;
	fma.rn.f32 	%f304, %f303, %f297, %f296;
	and.b32  	%r580, %r1190, 2;
	setp.eq.s32 	%p43, %r580, 0;
	mov.f32 	%f305, 0f00000000;
	sub.f32 	%f306, %f305, %f304;
	selp.f32 	%f307, %f304, %f306, %p43;
	fma.rn.f32 	%f33, %f307, 0f3F800008, 0f358637BD;
	mul.f32 	%f308, %f33, 0f3F22F983;
	cvt.rni.s32.f32 	%r1194, %f308;
	cvt.rn.f32.s32 	%f309, %r1194;
	fma.rn.f32 	%f310, %f309, 0fBFC90FDA, %f33;
	fma.rn.f32 	%f311, %f309, 0fB3A22168, %f310;
	fma.rn.f32 	%f872, %f309, 0fA7C234C5, %f311;
	abs.f32 	%f35, %f33;
	setp.ltu.f32 	%p44, %f35, 0f47CE4780;
	@%p44 bra 	$L__BB0_52;
	setp.eq.f32 	%p45, %f35, 0f7F800000;
	@%p45 bra 	$L__BB0_51;
	mov.b32 	%r76, %f33;
	shl.b32 	%r582, %r76, 8;
	or.b32  	%r77, %r582, -2147483648;
	mov.b64 	%rd479, 0;
	mov.b32 	%r1191, 0;
$L__BB0_47:
	.pragma "nounroll";
	mul.wide.u32 	%rd167, %r1191, 4;
	add.s64 	%rd169, %rd454, %rd167;
	ld.global.nc.u32 	%r583, [%rd169];
	mad.wide.u32 	%rd170, %r583, %r77, %rd479;
	shr.u64 	%rd479, %rd170, 32;
	add.s64 	%rd171, %rd1, %rd167;
	st.local.u32 	[%rd171], %rd170;
	add.s32 	%r1191, %r1191, 1;
	setp.ne.s32 	%p46, %r1191, 6;
	@%p46 bra 	$L__BB0_47;
	shr.u32 	%r584, %r76, 23;
	st.local.u32 	[%rd1+24], %rd479;
	and.b32  	%r80, %r584, 31;
	and.b32  	%r585, %r584, 224;
	add.s32 	%r586, %r585, -128;
	shr.u32 	%r587, %r586, 5;
	mul.wide.u32 	%rd172, %r587, 4;
	sub.s64 	%rd19, %rd1, %rd172;
	ld.local.u32 	%r1192, [%rd19+24];
	ld.local.u32 	%r1193, [%rd19+20];
	setp.eq.s32 	%p47, %r80, 0;
	@%p47 bra 	$L__BB0_50;
	shf.l.wrap.b32 	%r1192, %r1193, %r1192, %r80;
	ld.local.u32 	%r588, [%rd19+16];
	shf.l.wrap.b32 	%r1193, %r588, %r1193, %r80;
$L__BB0_50:
	shr.u32 	%r589, %r1192, 30;
	shf.l.wrap.b32 	%r590, %r1193, %r1192, 2;
	shl.b32 	%r591, %r1193, 2;
	shr.u32 	%r592, %r590, 31;
	add.s32 	%r593, %r592, %r589;
	neg.s32 	%r594, %r593;
	setp.lt.s32 	%p48, %r76, 0;
	selp.b32 	%r1194, %r594, %r593, %p48;
	xor.b32  	%r595, %r590, %r76;
	shr.s32 	%r596, %r590, 31;
	xor.b32  	%r597, %r596, %r590;
	xor.b32  	%r598, %r596, %r591;
	cvt.u64.u32 	%rd173, %r597;
	shl.b64 	%rd174, %rd173, 32;
	cvt.u64.u32 	%rd175, %r598;
	or.b64  	%rd176, %rd174, %rd175;
	cvt.rn.f64.s64 	%fd11, %rd176;
	mul.f64 	%fd12, %fd11, 0d3BF921FB54442D19;
	cvt.rn.f32.f64 	%f312, %fd12;
	neg.f32 	%f313, %f312;
	setp.lt.s32 	%p49, %r595, 0;
	selp.f32 	%f872, %f313, %f312, %p49;
	bra.uni 	$L__BB0_52;
$L__BB0_51:
	mov.f32 	%f314, 0f00000000;
	mul.rn.f32 	%f872, %f33, %f314;
	mov.b32 	%r1194, 0;
$L__BB0_52:
	mul.rn.f32 	%f315, %f872, %f872;
	and.b32  	%r600, %r1194, 1;
	setp.eq.b32 	%p50, %r600, 1;
	selp.f32 	%f316, 0f3F800000, %f872, %p50;
	fma.rn.f32 	%f317, %f315, %f316, 0f00000000;
	fma.rn.f32 	%f318, %f315, 0f37CBAC00, 0fBAB607ED;
	selp.f32 	%f319, %f318, 0fB94D4153, %p50;
	selp.f32 	%f320, 0f3D2AAABB, 0f3C0885E4, %p50;
	fma.rn.f32 	%f321, %f319, %f315, %f320;
	selp.f32 	%f322, 0fBEFFFFFF, 0fBE2AAAA8, %p50;
	fma.rn.f32 	%f323, %f321, %f315, %f322;
	fma.rn.f32 	%f324, %f323, %f317, %f316;
	and.b32  	%r601, %r1194, 2;
	setp.eq.s32 	%p51, %r601, 0;
	mov.f32 	%f325, 0f00000000;
	sub.f32 	%f326, %f325, %f324;
	selp.f32 	%f327, %f324, %f326, %p51;
	fma.rn.f32 	%f39, %f327, 0f3F800008, 0f358637BD;
	mul.f32 	%f328, %f39, 0f3F22F983;
	cvt.rni.s32.f32 	%r1198, %f328;
	cvt.rn.f32.s32 	%f329, %r1198;
	fma.rn.f32 	%f330, %f329, 0fBFC90FDA, %f39;
	fma.rn.f32 	%f331, %f329, 0fB3A22168, %f330;
	fma.rn.f32 	%f873, %f329, 0fA7C234C5, %f331;
	abs.f32 	%f41, %f39;
	setp.ltu.f32 	%p52, %f41, 0f47CE4780;
	@%p52 bra 	$L__BB0_60;
	setp.eq.f32 	%p53, %f41, 0f7F800000;
	@%p53 bra 	$L__BB0_59;
	mov.b32 	%r90, %f39;
	shl.b32 	%r603, %r90, 8;
	or.b32  	%r91, %r603, -2147483648;
	mov.b64 	%rd480, 0;
	mov.b32 	%r1195, 0;
$L__BB0_55:
	.pragma "nounroll";
	mul.wide.u32 	%rd178, %r1195, 4;
	add.s64 	%rd180, %rd454, %rd178;
	ld.global.nc.u32 	%r604, [%rd180];
	mad.wide.u32 	%rd181, %r604, %r91, %rd480;
	shr.u64 	%rd480, %rd181, 32;
	add.s64 	%rd182, %rd1, %rd178;
	st.local.u32 	[%rd182], %rd181;
	add.s32 	%r1195, %r1195, 1;
	setp.ne.s32 	%p54, %r1195, 6;
	@%p54 bra 	$L__BB0_55;
	shr.u32 	%r605, %r90, 23;
	st.local.u32 	[%rd1+24], %rd480;
	and.b32  	%r94, %r605, 31;
	and.b32  	%r606, %r605, 224;
	add.s32 	%r607, %r606, -128;
	shr.u32 	%r608, %r607, 5;
	mul.wide.u32 	%rd183, %r608, 4;
	sub.s64 	%rd22, %rd1, %rd183;
	ld.local.u32 	%r1196, [%rd22+24];
	ld.local.u32 	%r1197, [%rd22+20];
	setp.eq.s32 	%p55, %r94, 0;
	@%p55 bra 	$L__BB0_58;
	shf.l.wrap.b32 	%r1196, %r1197, %r1196, %r94;
	ld.local.u32 	%r609, [%rd22+16];
	shf.l.wrap.b32 	%r1197, %r609, %r1197, %r94;
$L__BB0_58:
	shr.u32 	%r610, %r1196, 30;
	shf.l.wrap.b32 	%r611, %r1197, %r1196, 2;
	shl.b32 	%r612, %r1197, 2;
	shr.u32 	%r613, %r611, 31;
	add.s32 	%r614, %r613, %r610;
	neg.s32 	%r615, %r614;
	setp.lt.s32 	%p56, %r90, 0;
	selp.b32 	%r1198, %r615, %r614, %p56;
	xor.b32  	%r616, %r611, %r90;
	shr.s32 	%r617, %r611, 31;
	xor.b32  	%r618, %r617, %r611;
	xor.b32  	%r619, %r617, %r612;
	cvt.u64.u32 	%rd184, %r618;
	shl.b64 	%rd185, %rd184, 32;
	cvt.u64.u32 	%rd186, %r619;
	or.b64  	%rd187, %rd185, %rd186;
	cvt.rn.f64.s64 	%fd13, %rd187;
	mul.f64 	%fd14, %fd13, 0d3BF921FB54442D19;
	cvt.rn.f32.f64 	%f332, %fd14;
	neg.f32 	%f333, %f332;
	setp.lt.s32 	%p57, %r616, 0;
	selp.f32 	%f873, %f333, %f332, %p57;
	bra.uni 	$L__BB0_60;
$L__BB0_59:
	mov.f32 	%f334, 0f00000000;
	mul.rn.f32 	%f873, %f39, %f334;
	mov.b32 	%r1198, 0;
$L__BB0_60:
	mul.rn.f32 	%f335, %f873, %f873;
	and.b32  	%r621, %r1198, 1;
	setp.eq.b32 	%p58, %r621, 1;
	selp.f32 	%f336, 0f3F800000, %f873, %p58;
	fma.rn.f32 	%f337, %f335, %f336, 0f00000000;
	fma.rn.f32 	%f338, %f335, 0f37CBAC00, 0fBAB607ED;
	selp.f32 	%f339, %f338, 0fB94D4153, %p58;
	selp.f32 	%f340, 0f3D2AAABB, 0f3C0885E4, %p58;
	fma.rn.f32 	%f341, %f339, %f335, %f340;
	selp.f32 	%f342, 0fBEFFFFFF, 0fBE2AAAA8, %p58;
	fma.rn.f32 	%f343, %f341, %f335, %f342;
	fma.rn.f32 	%f344, %f343, %f337, %f336;
	and.b32  	%r622, %r1198, 2;
	setp.eq.s32 	%p59, %r622, 0;
	mov.f32 	%f345, 0f00000000;
	sub.f32 	%f346, %f345, %f344;
	selp.f32 	%f347, %f344, %f346, %p59;
	fma.rn.f32 	%f45, %f347, 0f3F800008, 0f358637BD;
	mul.f32 	%f348, %f45, 0f3F22F983;
	cvt.rni.s32.f32 	%r1202, %f348;
	cvt.rn.f32.s32 	%f349, %r1202;
	fma.rn.f32 	%f350, %f349, 0fBFC90FDA, %f45;
	fma.rn.f32 	%f351, %f349, 0fB3A22168, %f350;
	fma.rn.f32 	%f874, %f349, 0fA7C234C5, %f351;
	abs.f32 	%f47, %f45;
	setp.ltu.f32 	%p60, %f47, 0f47CE4780;
	@%p60 bra 	$L__BB0_68;
	setp.eq.f32 	%p61, %f47, 0f7F800000;
	@%p61 bra 	$L__BB0_67;
	mov.b32 	%r104, %f45;
	shl.b32 	%r624, %r104, 8;
	or.b32  	%r105, %r624, -2147483648;
	mov.b64 	%rd481, 0;
	mov.b32 	%r1199, 0;
$L__BB0_63:
	.pragma "nounroll";
	mul.wide.u32 	%rd189, %r1199, 4;
	add.s64 	%rd191, %rd454, %rd189;
	ld.global.nc.u32 	%r625, [%rd191];
	mad.wide.u32 	%rd192, %r625, %r105, %rd481;
	shr.u64 	%rd481, %rd192, 32;
	add.s64 	%rd193, %rd1, %rd189;
	st.local.u32 	[%rd193], %rd192;
	add.s32 	%r1199, %r1199, 1;
	setp.ne.s32 	%p62, %r1199, 6;
	@%p62 bra 	$L__BB0_63;
	shr.u32 	%r626, %r104, 23;
	st.local.u32 	[%rd1+24], %rd481;
	and.b32  	%r108, %r626, 31;
	and.b32  	%r627, %r626, 224;
	add.s32 	%r628, %r627, -128;
	shr.u32 	%r629, %r628, 5;
	mul.wide.u32 	%rd194, %r629, 4;
	sub.s64 	%rd25, %rd1, %rd194;
	ld.local.u32 	%r1200, [%rd25+24];
	ld.local.u32 	%r1201, [%rd25+20];
	setp.eq.s32 	%p63, %r108, 0;
	@%p63 bra 	$L__BB0_66;
	shf.l.wrap.b32 	%r1200, %r1201, %r1200, %r108;
	ld.local.u32 	%r630, [%rd25+16];
	shf.l.wrap.b32 	%r1201, %r630, %r1201, %r108;
$L__BB0_66:
	shr.u32 	%r631, %r1200, 30;
	shf.l.wrap.b32 	%r632, %r1201, %r1200, 2;
	shl.b32 	%r633, %r1201, 2;
	shr.u32 	%r634, %r632, 31;
	add.s32 	%r635, %r634, %r631;
	neg.s32 	%r636, %r635;
	setp.lt.s32 	%p64, %r104, 0;
	selp.b32 	%r1202, %r636, %r635, %p64;
	xor.b32  	%r637, %r632, %r104;
	shr.s32 	%r638, %r632, 31;
	xor.b32  	%r639, %r638, %r632;
	xor.b32  	%r640, %r638, %r633;
	cvt.u64.u32 	%rd195, %r639;
	shl.b64 	%rd196, %rd195, 32;
	cvt.u64.u32 	%rd197, %r640;
	or.b64  	%rd198, %rd196, %rd197;
	cvt.rn.f64.s64 	%fd15, %rd198;
	mul.f64 	%fd16, %fd15, 0d3BF921FB54442D19;
	cvt.rn.f32.f64 	%f352, %fd16;
	neg.f32 	%f353, %f352;
	setp.lt.s32 	%p65, %r637, 0;
	selp.f32 	%f874, %f353, %f352, %p65;
	bra.uni 	$L__BB0_68;
$L__BB0_67:
	mov.f32 	%f354, 0f00000000;
	mul.rn.f32 	%f874, %f45, %f354;
	mov.b32 	%r1202, 0;
$L__BB0_68:
	mul.rn.f32 	%f355, %f874, %f874;
	and.b32  	%r642, %r1202, 1;
	setp.eq.b32 	%p66, %r642, 1;
	selp.f32 	%f356, 0f3F800000, %f874, %p66;
	fma.rn.f32 	%f357, %f355, %f356, 0f00000000;
	fma.rn.f32 	%f358, %f355, 0f37CBAC00, 0fBAB607ED;
	selp.f32 	%f359, %f358, 0fB94D4153, %p66;
	selp.f32 	%f360, 0f3D2AAABB, 0f3C0885E4, %p66;
	fma.rn.f32 	%f361, %f359, %f355, %f360;
	selp.f32 	%f362, 0fBEFFFFFF, 0fBE2AAAA8, %p66;
	fma.rn.f32 	%f363, %f361, %f355, %f362;
	fma.rn.f32 	%f364, %f363, %f357, %f356;
	and.b32  	%r643, %r1202, 2;
	setp.eq.s32 	%p67, %r643, 0;
	mov.f32 	%f365, 0f00000000;
	sub.f32 	%f366, %f365, %f364;
	selp.f32 	%f367, %f364, %f366, %p67;
	fma.rn.f32 	%f51, %f367, 0f3F800008, 0f358637BD;
	mul.f32 	%f368, %f51, 0f3F22F983;
	cvt.rni.s32.f32 	%r1206, %f368;
	cvt.rn.f32.s32 	%f369, %r1206;
	fma.rn.f32 	%f370, %f369, 0fBFC90FDA, %f51;
	fma.rn.f32 	%f371, %f369, 0fB3A22168, %f370;
	fma.rn.f32 	%f875, %f369, 0fA7C234C5, %f371;
	abs.f32 	%f53, %f51;
	setp.ltu.f32 	%p68, %f53, 0f47CE4780;
	@%p68 bra 	$L__BB0_76;
	setp.eq.f32 	%p69, %f53, 0f7F800000;
	@%p69 bra 	$L__BB0_75;
	mov.b32 	%r118, %f51;
	shl.b32 	%r645, %r118, 8;
	or.b32  	%r119, %r645, -2147483648;
	mov.b64 	%rd482, 0;
	mov.b32 	%r1203, 0;
$L__BB0_71:
	.pragma "nounroll";
	mul.wide.u32 	%rd200, %r1203, 4;
	add.s64 	%rd202, %rd454, %rd200;
	ld.global.nc.u32 	%r646, [%rd202];
	mad.wide.u32 	%rd203, %r646, %r119, %rd482;
	shr.u64 	%rd482, %rd203, 32;
	add.s64 	%rd204, %rd1, %rd200;
	st.local.u32 	[%rd204], %rd203;
	add.s32 	%r1203, %r1203, 1;
	setp.ne.s32 	%p70, %r1203, 6;
	@%p70 bra 	$L__BB0_71;
	shr.u32 	%r647, %r118, 23;
	st.local.u32 	[%rd1+24], %rd482;
	and.b32  	%r122, %r647, 31;
	and.b32  	%r648, %r647, 224;
	add.s32 	%r649, %r648, -128;
	shr.u32 	%r650, %r649, 5;
	mul.wide.u32 	%rd205, %r650, 4;
	sub.s64 	%rd28, %rd1, %rd205;
	ld.local.u32 	%r1204, [%rd28+24];
	ld.local.u32 	%r1205, [%rd28+20];
	setp.eq.s32 	%p71, %r122, 0;
	@%p71 bra 	$L__BB0_74;
	shf.l.wrap.b32 	%r1204, %r1205, %r1204, %r122;
	ld.local.u32 	%r651, [%rd28+16];
	shf.l.wrap.b32 	%r1205, %r651, %r1205, %r122;
$L__BB0_74:
	shr.u32 	%r652, %r1204, 30;
	shf.l.wrap.b32 	%r653, %r1205, %r1204, 2;
	shl.b32 	%r654, %r1205, 2;
	shr.u32 	%r655, %r653, 31;
	add.s32 	%r656, %r655, %r652;
	neg.s32 	%r657, %r656;
	setp.lt.s32 	%p72, %r118, 0;
	selp.b32 	%r1206, %r657, %r656, %p72;
	xor.b32  	%r658, %r653, %r118;
	shr.s32 	%r659, %r653, 31;
	xor.b32  	%r660, %r659, %r653;
	xor.b32  	%r661, %r659, %r654;
	cvt.u64.u32 	%rd206, %r660;
	shl.b64 	%rd207, %rd206, 32;
	cvt.u64.u32 	%rd208, %r661;
	or.b64  	%rd209, %rd207, %rd208;
	cvt.rn.f64.s64 	%fd17, %rd209;
	mul.f64 	%fd18, %fd17, 0d3BF921FB54442D19;
	cvt.rn.f32.f64 	%f372, %fd18;
	neg.f32 	%f373, %f372;
	setp.lt.s32 	%p73, %r658, 0;
	selp.f32 	%f875, %f373, %f372, %p73;
	bra.uni 	$L__BB0_76;
$L__BB0_75:
	mov.f32 	%f374, 0f00000000;
	mul.rn.f32 	%f875, %f51, %f374;
	mov.b32 	%r1206, 0;
$L__BB0_76:
	mul.rn.f32 	%f375, %f875, %f875;
	and.b32  	%r663, %r1206, 1;
	setp.eq.b32 	%p74, %r663, 1;
	selp.f32 	%f376, 0f3F800000, %f875, %p74;
	fma.rn.f32 	%f377, %f375, %f376, 0f00000000;
	fma.rn.f32 	%f378, %f375, 0f37CBAC00, 0fBAB607ED;
	selp.f32 	%f379, %f378, 0fB94D4153, %p74;
	selp.f32 	%f380, 0f3D2AAABB, 0f3C0885E4, %p74;
	fma.rn.f32 	%f381, %f379, %f375, %f380;
	selp.f32 	%f382, 0fBEFFFFFF, 0fBE2AAAA8, %p74;
	fma.rn.f32 	%f383, %f381, %f375, %f382;
	fma.rn.f32 	%f384, %f383, %f377, %f376;
	and.b32  	%r664, %r1206, 2;
	setp.eq.s32 	%p75, %r664, 0;
	mov.f32 	%f385, 0f00000000;
	sub.f32 	%f386, %f385, %f384;
	selp.f32 	%f387, %f384, %f386, %p75;
	fma.rn.f32 	%f57, %f387, 0f3F800008, 0f358637BD;
	mul.f32 	%f388, %f57, 0f3F22F983;
	cvt.rni.s32.f32 	%r1210, %f388;
	cvt.rn.f32.s32 	%f389, %r1210;
	fma.rn.f32 	%f390, %f389, 0fBFC90FDA, %f57;
	fma.rn.f32 	%f391, %f389, 0fB3A22168, %f390;
	fma.rn.f32 	%f876, %f389, 0fA7C234C5, %f391;
	abs.f32 	%f59, %f57;
	setp.ltu.f32 	%p76, %f59, 0f47CE4780;
	@%p76 bra 	$L__BB0_84;
	setp.eq.f32 	%p77, %f59, 0f7F800000;
	@%p77 bra 	$L__BB0_83;
	mov.b32 	%r132, %f57;
	shl.b32 	%r666, %r132, 8;
	or.b32  	%r133, %r666, -2147483648;
	mov.b64 	%rd483, 0;
	mov.b32 	%r1207, 0;
$L__BB0_79:
	.pragma "nounroll";
	mul.wide.u32 	%rd211, %r1207, 4;
	add.s64 	%rd213, %rd454, %rd211;
	ld.global.nc.u32 	%r667, [%rd213];
	mad.wide.u32 	%rd214, %r667, %r133, %rd483;
	shr.u64 	%rd483, %rd214, 32;
	add.s64 	%rd215, %rd1, %rd211;
	st.local.u32 	[%rd215], %rd214;
	add.s32 	%r1207, %r1207, 1;
	setp.ne.s32 	%p78, %r1207, 6;
	@%p78 bra 	$L__BB0_79;
	shr.u32 	%r668, %r132, 23;
	st.local.u32 	[%rd1+24], %rd483;
	and.b32  	%r136, %r668, 31;
	and.b32  	%r669, %r668, 224;
	add.s32 	%r670, %r669, -128;
	shr.u32 	%r671, %r670, 5;
	mul.wide.u32 	%rd216, %r671, 4;
	sub.s64 	%rd31, %rd1, %rd216;
	ld.local.u32 	%r1208, [%rd31+24];
	ld.local.u32 	%r1209, [%rd31+20];
	setp.eq.s32 	%p79, %r136, 0;
	@%p79 bra 	$L__BB0_82;
	shf.l.wrap.b32 	%r1208, %r1209, %r1208, %r136;
	ld.local.u32 	%r672, [%rd31+16];
	shf.l.wrap.b32 	%r1209, %r672, %r1209, %r136;
$L__BB0_82:
	shr.u32 	%r673, %r1208, 30;
	shf.l.wrap.b32 	%r674, %r1209, %r1208, 2;
	shl.b32 	%r675, %r1209, 2;
	shr.u32 	%r676, %r674, 31;
	add.s32 	%r677, %r676, %r673;
	neg.s32 	%r678, %r677;
	setp.lt.s32 	%p80, %r132, 0;
	selp.b32 	%r1210, %r678, %r677, %p80;
	xor.b32  	%r679, %r674, %r132;
	shr.s32 	%r680, %r674, 31;
	xor.b32  	%r681, %r680, %r674;
	xor.b32  	%r682, %r680, %r675;
	cvt.u64.u32 	%rd217, %r681;
	shl.b64 	%rd218, %rd217, 32;
	cvt.u64.u32 	%rd219, %r682;
	or.b64  	%rd220, %rd218, %rd219;
	cvt.rn.f64.s64 	%fd19, %rd220;
	mul.f64 	%fd20, %fd19, 0d3BF921FB54442D19;
	cvt.rn.f32.f64 	%f392, %fd20;
	neg.f32 	%f393, %f392;
	setp.lt.s32 	%p81, %r679, 0;
	selp.f32 	%f876, %f393, %f392, %p81;
	bra.uni 	$L__BB0_84;
$L__BB0_83:
	mov.f32 	%f394, 0f00000000;
	mul.rn.f32 	%f876, %f57, %f394;
	mov.b32 	%r1210, 0;
$L__BB0_84:
	mul.rn.f32 	%f395, %f876, %f876;
	and.b32  	%r684, %r1210, 1;
	setp.eq.b32 	%p82, %r684, 1;
	selp.f32 	%f396, 0f3F800000, %f876, %p82;
	fma.rn.f32 	%f397, %f395, %f396, 0f00000000;
	fma.rn.f32 	%f398, %f395, 0f37CBAC00, 0fBAB607ED;
	selp.f32 	%f399, %f398, 0fB94D4153, %p82;
	selp.f32 	%f400, 0f3D2AAABB, 0f3C0885E4, %p82;
	fma.rn.f32 	%f401, %f399, %f395, %f400;
	selp.f32 	%f402, 0fBEFFFFFF, 0fBE2AAAA8, %p82;
	fma.rn.f32 	%f403, %f401, %f395, %f402;
	fma.rn.f32 	%f404, %f403, %f397, %f396;
	and.b32  	%r685, %r1210, 2;
	setp.eq.s32 	%p83, %r685, 0;
	mov.f32 	%f405, 0f00000000;
	sub.f32 	%f406, %f405, %f404;
	selp.f32 	%f407, %f404, %f406, %p83;
	fma.rn.f32 	%f63, %f407, 0f3F800008, 0f358637BD;
	mul.f32 	%f408, %f63, 0f3F22F983;
	cvt.rni.s32.f32 	%r1214, %f408;
	cvt.rn.f32.s32 	%f409, %r1214;
	fma.rn.f32 	%f410, %f409, 0fBFC90FDA, %f63;
	fma.rn.f32 	%f411, %f409, 0fB3A22168, %f410;
	fma.rn.f32 	%f877, %f409, 0fA7C234C5, %f411;
	abs.f32 	%f65, %f63;
	setp.ltu.f32 	%p84, %f65, 0f47CE4780;
	@%p84 bra 	$L__BB0_92;
	setp.eq.f32 	%p85, %f65, 0f7F800000;
	@%p85 bra 	$L__BB0_91;
	mov.b32 	%r146, %f63;
	shl.b32 	%r687, %r146, 8;
	or.b32  	%r147, %r687, -2147483648;
	mov.b64 	%rd484, 0;
	mov.b32 	%r1211, 0;
$L__BB0_87:
	.pragma "nounroll";
	mul.wide.u32 	%rd222, %r1211, 4;
	add.s64 	%rd224, %rd454, %rd222;
	ld.global.nc.u32 	%r688, [%rd224];
	mad.wide.u32 	%rd225, %r688, %r147, %rd484;
	shr.u64 	%rd484, %rd225, 32;
	add.s64 	%rd226, %rd1, %rd222;
	st.local.u32 	[%rd226], %rd225;
	add.s32 	%r1211, %r1211, 1;
	setp.ne.s32 	%p86, %r1211, 6;
	@%p86 bra 	$L__BB0_87;
	shr.u32 	%r689, %r146, 23;
	st.local.u32 	[%rd1+24], %rd484;
	and.b32  	%r150, %r689, 31;
	and.b32  	%r690, %r689, 224;
	add.s32 	%r691, %r690, -128;
	shr.u32 	%r692, %r691, 5;
	mul.wide.u32 	%rd227, %r692, 4;
	sub.s64 	%rd34, %rd1, %rd227;
	ld.local.u32 	%r1212, [%rd34+24];
	ld.local.u32 	%r1213, [%rd34+20];
	setp.eq.s32 	%p87, %r150, 0;
	@%p87 bra 	$L__BB0_90;
	shf.l.wrap.b32 	%r1212, %r1213, %r1212, %r150;
	ld.local.u32 	%r693, [%rd34+16];
	shf.l.wrap.b32 	%r1213, %r693, %r1213, %r150;
$L__BB0_90:
	shr.u32 	%r694, %r1212, 30;
	shf.l.wrap.b32 	%r695, %r1213, %r1212, 2;
	shl.b32 	%r696, %r1213, 2;
	shr.u32 	%r697, %r695, 31;
	add.s32 	%r698, %r697, %r694;
	neg.s32 	%r699, %r698;
	setp.lt.s32 	%p88, %r146, 0;
	selp.b32 	%r1214, %r699, %r698, %p88;
	xor.b32  	%r700, %r695, %r146;
	shr.s32 	%r701, %r695, 31;
	xor.b32  	%r702, %r701, %r695;
	xor.b32  	%r703, %r701, %r696;
	cvt.u64.u32 	%rd228, %r702;
	shl.b64 	%rd229, %rd228, 32;
	cvt.u64.u32 	%rd230, %r703;
	or.b64  	%rd231, %rd229, %rd230;
	cvt.rn.f64.s64 	%fd21, %rd231;
	mul.f64 	%fd22, %fd21, 0d3BF921FB54442D19;
	cvt.rn.f32.f64 	%f412, %fd22;
	neg.f32 	%f413, %f412;
	setp.lt.s32 	%p89, %r700, 0;
	selp.f32 	%f877, %f413, %f412, %p89;
	bra.uni 	$L__BB0_92;
$L__BB0_91:
	mov.f32 	%f414, 0f00000000;
	mul.rn.f32 	%f877, %f63, %f414;
	mov.b32 	%r1214, 0;
$L__BB0_92:
	mul.rn.f32 	%f415, %f877, %f877;
	and.b32  	%r705, %r1214, 1;
	setp.eq.b32 	%p90, %r705, 1;
	selp.f32 	%f416, 0f3F800000, %f877, %p90;
	fma.rn.f32 	%f417, %f415, %f416, 0f00000000;
	fma.rn.f32 	%f418, %f415, 0f37CBAC00, 0fBAB607ED;
	selp.f32 	%f419, %f418, 0fB94D4153, %p90;
	selp.f32 	%f420, 0f3D2AAABB, 0f3C0885E4, %p90;
	fma.rn.f32 	%f421, %f419, %f415, %f420;
	selp.f32 	%f422, 0fBEFFFFFF, 0fBE2AAAA8, %p90;
	fma.rn.f32 	%f423, %f421, %f415, %f422;
	fma.rn.f32 	%f424, %f423, %f417, %f416;
	and.b32  	%r706, %r1214, 2;
	setp.eq.s32 	%p91, %r706, 0;
	mov.f32 	%f425, 0f00000000;
	sub.f32 	%f426, %f425, %f424;
	selp.f32 	%f427, %f424, %f426, %p91;
	fma.rn.f32 	%f69, %f427, 0f3F800008, 0f358637BD;
	mul.f32 	%f428, %f69, 0f3F22F983;
	cvt.rni.s32.f32 	%r1218, %f428;
	cvt.rn.f32.s32 	%f429, %r1218;
	fma.rn.f32 	%f430, %f429, 0fBFC90FDA, %f69;
	fma.rn.f32 	%f431, %f429, 0fB3A22168, %f430;
	fma.rn.f32 	%f878, %f429, 0fA7C234C5, %f431;
	abs.f32 	%f71, %f69;
	setp.ltu.f32 	%p92, %f71, 0f47CE4780;
	@%p92 bra 	$L__BB0_100;
	setp.eq.f32 	%p93, %f71, 0f7F800000;
	@%p93 bra 	$L__BB0_99;
	mov.b32 	%r160, %f69;
	shl.b32 	%r708, %r160, 8;
	or.b32  	%r161, %r708, -2147483648;
	mov.b64 	%rd485, 0;
	mov.b32 	%r1215, 0;
$L__BB0_95:
	.pragma "nounroll";
	mul.wide.u32 	%rd233, %r1215, 4;
	add.s64 	%rd235, %rd454, %rd233;
	ld.global.nc.u32 	%r709, [%rd235];
	mad.wide.u32 	%rd236, %r709, %r161, %rd485;
	shr.u64 	%rd485, %rd236, 32;
	add.s64 	%rd237, %rd1, %rd233;
	st.local.u32 	[%rd237], %rd236;
	add.s32 	%r1215, %r1215, 1;
	setp.ne.s32 	%p94, %r1215, 6;
	@%p94 bra 	$L__BB0_95;
	shr.u32 	%r710, %r160, 23;
	st.local.u32 	[%rd1+24], %rd485;
	and.b32  	%r164, %r710, 31;
	and.b32  	%r711, %r710, 224;
	add.s32 	%r712, %r711, -128;
	shr.u32 	%r713, %r712, 5;
	mul.wide.u32 	%rd238, %r713, 4;
	sub.s64 	%rd37, %rd1, %rd238;
	ld.local.u32 	%r1216, [%rd37+24];
	ld.local.u32 	%r1217, [%rd37+20];
	setp.eq.s32 	%p95, %r164, 0;
	@%p95 bra 	$L__BB0_98;
	shf.l.wrap.b32 	%r1216, %r1217, %r1216, %r164;
	ld.local.u32 	%r714, [%rd37+16];
	shf.l.wrap.b32 	%r1217, %r714, %r1217, %r164;
$L__BB0_98:
	shr.u32 	%r715, %r1216, 30;
	shf.l.wrap.b32 	%r716, %r1217, %r1216, 2;
	shl.b32 	%r717, %r1217, 2;
	shr.u32 	%r718, %r716, 31;
	add.s32 	%r719, %r718, %r715;
	neg.s32 	%r720, %r719;
	setp.lt.s32 	%p96, %r160, 0;
	selp.b32 	%r1218, %r720, %r719, %p96;
	xor.b32  	%r721, %r716, %r160;
	shr.s32 	%r722, %r716, 31;
	xor.b32  	%r723, %r722, %r716;
	xor.b32  	%r724, %r722, %r717;
	cvt.u64.u32 	%rd239, %r723;
	shl.b64 	%rd240, %rd239, 32;
	cvt.u64.u32 	%rd241, %r724;
	or.b64  	%rd242, %rd240, %rd241;
	cvt.rn.f64.s64 	%fd23, %rd242;
	mul.f64 	%fd24, %fd23, 0d3BF921FB54442D19;
	cvt.rn.f32.f64 	%f432, %fd24;
	neg.f32 	%f433, %f432;
	setp.lt.s32 	%p97, %r721, 0;
	selp.f32 	%f878, %f433, %f432, %p97;
	bra.uni 	$L__BB0_100;
$L__BB0_99:
	mov.f32 	%f434, 0f00000000;
	mul.rn.f32 	%f878, %f69, %f434;
	mov.b32 	%r1218, 0;
$L__BB0_100:
	mul.rn.f32 	%f435, %f878, %f878;
	and.b32  	%r726, %r1218, 1;
	setp.eq.b32 	%p98, %r726, 1;
	selp.f32 	%f436, 0f3F800000, %f878, %p98;
	fma.rn.f32 	%f437, %f435, %f436, 0f00000000;
	fma.rn.f32 	%f438, %f435, 0f37CBAC00, 0fBAB607ED;
	selp.f32 	%f439, %f438, 0fB94D4153, %p98;
	selp.f32 	%f440, 0f3D2AAABB, 0f3C0885E4, %p98;
	fma.rn.f32 	%f441, %f439, %f435, %f440;
	selp.f32 	%f442, 0fBEFFFFFF, 0fBE2AAAA8, %p98;
	fma.rn.f32 	%f443, %f441, %f435, %f442;
	fma.rn.f32 	%f444, %f443, %f437, %f436;
	and.b32  	%r727, %r1218, 2;
	setp.eq.s32 	%p99, %r727, 0;
	mov.f32 	%f445, 0f00000000;
	sub.f32 	%f446, %f445, %f444;
	selp.f32 	%f447, %f444, %f446, %p99;
	fma.rn.f32 	%f75, %f447, 0f3F800008, 0f358637BD;
	mul.f32 	%f448, %f75, 0f3F22F983;
	cvt.rni.s32.f32 	%r1222, %f448;
	cvt.rn.f32.s32 	%f449, %r1222;
	fma.rn.f32 	%f450, %f449, 0fBFC90FDA, %f75;
	fma.rn.f32 	%f451, %f449, 0fB3A22168, %f450;
	fma.rn.f32 	%f879, %f449, 0fA7C234C5, %f451;
	abs.f32 	%f77, %f75;
	setp.ltu.f32 	%p100, %f77, 0f47CE4780;
	@%p100 bra 	$L__BB0_108;
	setp.eq.f32 	%p101, %f77, 0f7F800000;
	@%p101 bra 	$L__BB0_107;
	mov.b32 	%r174, %f75;
	shl.b32 	%r729, %r174, 8;
	or.b32  	%r175, %r729, -2147483648;
	mov.b64 	%rd486, 0;
	mov.b32 	%r1219, 0;
$L__BB0_103:
	.pragma "nounroll";
	mul.wide.u32 	%rd244, %r1219, 4;
	add.s64 	%rd246, %rd454, %rd244;
	ld.global.nc.u32 	%r730, [%rd246];
	mad.wide.u32 	%rd247, %r730, %r175, %rd486;
	shr.u64 	%rd486, %rd247, 32;
	add.s64 	%rd248, %rd1, %rd244;
	st.local.u32 	[%rd248], %rd247;
	add.s32 	%r1219, %r1219, 1;
	setp.ne.s32 	%p102, %r1219, 6;
	@%p102 bra 	$L__BB0_103;
	shr.u32 	%r731, %r174, 23;
	st.local.u32 	[%rd1+24], %rd486;
	and.b32  	%r178, %r731, 31;
	and.b32  	%r732, %r731, 224;
	add.s32 	%r733, %r732, -128;
	shr.u32 	%r734, %r733, 5;
	mul.wide.u32 	%rd249, %r734, 4;
	sub.s64 	%rd40, %rd1, %rd249;
	ld.local.u32 	%r1220, [%rd40+24];
	ld.local.u32 	%r1221, [%rd40+20];
	setp.eq.s32 	%p103, %r178, 0;
	@%p103 bra 	$L__BB0_106;
	shf.l.wrap.b32 	%r1220, %r1221, %r1220, %r178;
	ld.local.u32 	%r735, [%rd40+16];
	shf.l.wrap.b32 	%r1221, %r735, %r1221, %r178;
$L__BB0_106:
	shr.u32 	%r736, %r1220, 30;
	shf.l.wrap.b32 	%r737, %r1221, %r1220, 2;
	shl.b32 	%r738, %r1221, 2;
	shr.u32 	%r739, %r737, 31;
	add.s32 	%r740, %r739, %r736;
	neg.s32 	%r741, %r740;
	setp.lt.s32 	%p104, %r174, 0;
	selp.b32 	%r1222, %r741, %r740, %p104;
	xor.b32  	%r742, %r737, %r174;
	shr.s32 	%r743, %r737, 31;
	xor.b32  	%r744, %r743, %r737;
	xor.b32  	%r745, %r743, %r738;
	cvt.u64.u32 	%rd250, %r744;
	shl.b64 	%rd251, %rd250, 32;
	cvt.u64.u32 	%rd252, %r745;
	or.b64  	%rd253, %rd251, %rd252;
	cvt.rn.f64.s64 	%fd25, %rd253;
	mul.f64 	%fd26, %fd25, 0d3BF921FB54442D19;
	cvt.rn.f32.f64 	%f452, %fd26;
	neg.f32 	%f453, %f452;
	setp.lt.s32 	%p105, %r742, 0;
	selp.f32 	%f879, %f453, %f452, %p105;
	bra.uni 	$L__BB0_108;
$L__BB0_107:
	mov.f32 	%f454, 0f00000000;
	mul.rn.f32 	%f879, %f75, %f454;
	mov.b32 	%r1222, 0;
$L__BB0_108:
	mul.rn.f32 	%f455, %f879, %f879;
	and.b32  	%r747, %r1222, 1;
	setp.eq.b32 	%p106, %r747, 1;
	selp.f32 	%f456, 0f3F800000, %f879, %p106;
	fma.rn.f32 	%f457, %f455, %f456, 0f00000000;
	fma.rn.f32 	%f458, %f455, 0f37CBAC00, 0fBAB607ED;
	selp.f32 	%f459, %f458, 0fB94D4153, %p106;
	selp.f32 	%f460, 0f3D2AAABB, 0f3C0885E4, %p106;
	fma.rn.f32 	%f461, %f459, %f455, %f460;
	selp.f32 	%f462, 0fBEFFFFFF, 0fBE2AAAA8, %p106;
	fma.rn.f32 	%f463, %f461, %f455, %f462;
	fma.rn.f32 	%f464, %f463, %f457, %f456;
	and.b32  	%r748, %r1222, 2;
	setp.eq.s32 	%p107, %r748, 0;
	mov.f32 	%f465, 0f00000000;
	sub.f32 	%f466, %f465, %f464;
	selp.f32 	%f467, %f464, %f466, %p107;
	fma.rn.f32 	%f81, %f467, 0f3F800008, 0f358637BD;
	mul.f32 	%f468, %f81, 0f3F22F983;
	cvt.rni.s32.f32 	%r1226, %f468;
	cvt.rn.f32.s32 	%f469, %r1226;
	fma.rn.f32 	%f470, %f469, 0fBFC90FDA, %f81;
	fma.rn.f32 	%f471, %f469, 0fB3A22168, %f470;
	fma.rn.f32 	%f880, %f469, 0fA7C234C5, %f471;
	abs.f32 	%f83, %f81;
	setp.ltu.f32 	%p108, %f83, 0f47CE4780;
	@%p108 bra 	$L__BB0_116;
	setp.eq.f32 	%p109, %f83, 0f7F800000;
	@%p109 bra 	$L__BB0_115;
	mov.b32 	%r188, %f81;
	shl.b32 	%r750, %r188, 8;
	or.b32  	%r189, %r750, -2147483648;
	mov.b64 	%rd487, 0;
	mov.b32 	%r1223, 0;
$L__BB0_111:
	.pragma "nounroll";
	mul.wide.u32 	%rd255, %r1223, 4;
	add.s64 	%rd257, %rd454, %rd255;
	ld.global.nc.u32 	%r751, [%rd257];
	mad.wide.u32 	%rd258, %r751, %r189, %rd487;
	shr.u64 	%rd487, %rd258, 32;
	add.s64 	%rd259, %rd1, %rd255;
	st.local.u32 	[%rd259], %rd258;
	add.s32 	%r1223, %r1223, 1;
	setp.ne.s32 	%p110, %r1223, 6;
	@%p110 bra 	$L__BB0_111;
	shr.u32 	%r752, %r188, 23;
	st.local.u32 	[%rd1+24], %rd487;
	and.b32  	%r192, %r752, 31;
	and.b32  	%r753, %r752, 224;
	add.s32 	%r754, %r753, -128;
	shr.u32 	%r755, %r754, 5;
	mul.wide.u32 	%rd260, %r755, 4;
	sub.s64 	%rd43, %rd1, %rd260;
	ld.local.u32 	%r1224, [%rd43+24];
	ld.local.u32 	%r1225, [%rd43+20];
	setp.eq.s32 	%p111, %r192, 0;
	@%p111 bra 	$L__BB0_114;
	shf.l.wrap.b32 	%r1224, %r1225, %r1224, %r192;
	ld.local.u32 	%r756, [%rd43+16];
	shf.l.wrap.b32 	%r1225, %r756, %r1225, %r192;
$L__BB0_114:
	shr.u32 	%r757, %r1224, 30;
	shf.l.wrap.b32 	%r758, %r1225, %r1224, 2;
	shl.b32 	%r759, %r1225, 2;
	shr.u32 	%r760, %r758, 31;
	add.s32 	%r761, %r760, %r757;
	neg.s32 	%r762, %r761;
	setp.lt.s32 	%p112, %r188, 0;
	selp.b32 	%r1226, %r762, %r761, %p112;
	xor.b32  	%r763, %r758, %r188;
	shr.s32 	%r764, %r758, 31;
	xor.b32  	%r765, %r764, %r758;
	xor.b32  	%r766, %r764, %r759;
	cvt.u64.u32 	%rd261, %r765;
	shl.b64 	%rd262, %rd261, 32;
	cvt.u64.u32 	%rd263, %r766;
	or.b64  	%rd264, %rd262, %rd263;
	cvt.rn.f64.s64 	%fd27, %rd264;
	mul.f64 	%fd28, %fd27, 0d3BF921FB54442D19;
	cvt.rn.f32.f64 	%f472, %fd28;
	neg.f32 	%f473, %f472;
	setp.lt.s32 	%p113, %r763, 0;
	selp.f32 	%f880, %f473, %f472, %p113;
	bra.uni 	$L__BB0_116;
$L__BB0_115:
	mov.f32 	%f474, 0f00000000;
	mul.rn.f32 	%f880, %f81, %f474;
	mov.b32 	%r1226, 0;
$L__BB0_116:
	mul.rn.f32 	%f475, %f880, %f880;
	and.b32  	%r768, %r1226, 1;
	setp.eq.b32 	%p114, %r768, 1;
	selp.f32 	%f476, 0f3F800000, %f880, %p114;
	fma.rn.f32 	%f477, %f475, %f476, 0f00000000;
	fma.rn.f32 	%f478, %f475, 0f37CBAC00, 0fBAB607ED;
	selp.f32 	%f479, %f478, 0fB94D4153, %p114;
	selp.f32 	%f480, 0f3D2AAABB, 0f3C0885E4, %p114;
	fma.rn.f32 	%f481, %f479, %f475, %f480;
	selp.f32 	%f482, 0fBEFFFFFF, 0fBE2AAAA8, %p114;
	fma.rn.f32 	%f483, %f481, %f475, %f482;
	fma.rn.f32 	%f484, %f483, %f477, %f476;
	and.b32  	%r769, %r1226, 2;
	setp.eq.s32 	%p115, %r769, 0;
	mov.f32 	%f485, 0f00000000;
	sub.f32 	%f486, %f485, %f484;
	selp.f32 	%f487, %f484, %f486, %p115;
	fma.rn.f32 	%f87, %f487, 0f3F800008, 0f358637BD;
	mul.f32 	%f488, %f87, 0f3F22F983;
	cvt.rni.s32.f32 	%r1230, %f488;
	cvt.rn.f32.s32 	%f489, %r1230;
	fma.rn.f32 	%f490, %f489, 0fBFC90FDA, %f87;
	fma.rn.f32 	%f491, %f489, 0fB3A22168, %f490;
	fma.rn.f32 	%f881, %f489, 0fA7C234C5, %f491;
	abs.f32 	%f89, %f87;
	setp.ltu.f32 	%p116, %f89, 0f47CE4780;
	@%p116 bra 	$L__BB0_124;
	setp.eq.f32 	%p117, %f89, 0f7F800000;
	@%p117 bra 	$L__BB0_123;
	mov.b32 	%r202, %f87;
	shl.b32 	%r771, %r202, 8;
	or.b32  	%r203, %r771, -2147483648;
	mov.b64 	%rd488, 0;
	mov.b32 	%r1227, 0;
$L__BB0_119:
	.pragma "nounroll";
	mul.wide.u32 	%rd266, %r1227, 4;
	add.s64 	%rd268, %rd454, %rd266;
	ld.global.nc.u32 	%r772, [%rd268];
	mad.wide.u32 	%rd269, %r772, %r203, %rd488;
	shr.u64 	%rd488, %rd269, 32;
	add.s64 	%rd270, %rd1, %rd266;
	st.local.u32 	[%rd270], %rd269;
	add.s32 	%r1227, %r1227, 1;
	setp.ne.s32 	%p118, %r1227, 6;
	@%p118 bra 	$L__BB0_119;
	shr.u32 	%r773, %r202, 23;
	st.local.u32 	[%rd1+24], %rd488;
	and.b32  	%r206, %r773, 31;
	and.b32  	%r774, %r773, 224;
	add.s32 	%r775, %r774, -128;
	shr.u32 	%r776, %r775, 5;
	mul.wide.u32 	%rd271, %r776, 4;
	sub.s64 	%rd46, %rd1, %rd271;
	ld.local.u32 	%r1228, [%rd46+24];
	ld.local.u32 	%r1229, [%rd46+20];
	setp.eq.s32 	%p119, %r206, 0;
	@%p119 bra 	$L__BB0_122;
	shf.l.wrap.b32 	%r1228, %r1229, %r1228, %r206;
	ld.local.u32 	%r777, [%rd46+16];
	shf.l.wrap.b32 	%r1229, %r777, %r1229, %r206;
$L__BB0_122:
	shr.u32 	%r778, %r1228, 30;
	shf.l.wrap.b32 	%r779, %r1229, %r1228, 2;
	shl.b32 	%r780, %r1229, 2;
	shr.u32 	%r781, %r779, 31;
	add.s32 	%r782, %r781, %r778;
	neg.s32 	%r783, %r782;
	setp.lt.s32 	%p120, %r202, 0;
	selp.b32 	%r1230, %r783, %r782, %p120;
	xor.b32  	%r784, %r779, %r202;
	shr.s32 	%r785, %r779, 31;
	xor.b32  	%r786, %r785, %r779;
	xor.b32  	%r787, %r785, %r780;
	cvt.u64.u32 	%rd272, %r786;
	shl.b64 	%rd273, %rd272, 32;
	cvt.u64.u32 	%rd274, %r787;
	or.b64  	%rd275, %rd273, %rd274;
	cvt.rn.f64.s64 	%fd29, %rd275;
	mul.f64 	%fd30, %fd29, 0d3BF921FB54442D19;
	cvt.rn.f32.f64 	%f492, %fd30;
	neg.f32 	%f493, %f492;
	setp.lt.s32 	%p121, %r784, 0;
	selp.f32 	%f881, %f493, %f492, %p121;
	bra.uni 	$L__BB0_124;
$L__BB0_123:
	mov.f32 	%f494, 0f00000000;
	mul.rn.f32 	%f881, %f87, %f494;
	mov.b32 	%r1230, 0;
$L__BB0_124:
	mul.rn.f32 	%f495, %f881, %f881;
	and.b32  	%r789, %r1230, 1;
	setp.eq.b32 	%p122, %r789, 1;
	selp.f32 	%f496, 0f3F800000, %f881, %p122;
	fma.rn.f32 	%f497, %f495, %f496, 0f00000000;
	fma.rn.f32 	%f498, %f495, 0f37CBAC00, 0fBAB607ED;
	selp.f32 	%f499, %f498, 0fB94D4153, %p122;
	selp.f32 	%f500, 0f3D2AAABB, 0f3C0885E4, %p122;
	fma.rn.f32 	%f501, %f499, %f495, %f500;
	selp.f32 	%f502, 0fBEFFFFFF, 0fBE2AAAA8, %p122;
	fma.rn.f32 	%f503, %f501, %f495, %f502;
	fma.rn.f32 	%f504, %f503, %f497, %f496;
	and.b32  	%r790, %r1230, 2;
	setp.eq.s32 	%p123, %r790, 0;
	mov.f32 	%f505, 0f00000000;
	sub.f32 	%f506, %f505, %f504;
	selp.f32 	%f507, %f504, %f506, %p123;
	fma.rn.f32 	%f93, %f507, 0f3F800008, 0f358637BD;
	mul.f32 	%f508, %f93, 0f3F22F983;
	cvt.rni.s32.f32 	%r1234, %f508;
	cvt.rn.f32.s32 	%f509, %r1234;
	fma.rn.f32 	%f510, %f509, 0fBFC90FDA, %f93;
	fma.rn.f32 	%f511, %f509, 0fB3A22168, %f510;
	fma.rn.f32 	%f882, %f509, 0fA7C234C5, %f511;
	abs.f32 	%f95, %f93;
	setp.ltu.f32 	%p124, %f95, 0f47CE4780;
	@%p124 bra 	$L__BB0_132;
	setp.eq.f32 	%p125, %f95, 0f7F800000;
	@%p125 bra 	$L__BB0_131;
	mov.b32 	%r216, %f93;
	shl.b32 	%r792, %r216, 8;
	or.b32  	%r217, %r792, -2147483648;
	mov.b64 	%rd489, 0;
	mov.b32 	%r1231, 0;
$L__BB0_127:
	.pragma "nounroll";
	mul.wide.u32 	%rd277, %r1231, 4;
	add.s64 	%rd279, %rd454, %rd277;
	ld.global.nc.u32 	%r793, [%rd279];
	mad.wide.u32 	%rd280, %r793, %r217, %rd489;
	shr.u64 	%rd489, %rd280, 32;
	add.s64 	%rd281, %rd1, %rd277;
	st.local.u32 	[%rd281], %rd280;
	add.s32 	%r1231, %r1231, 1;
	setp.ne.s32 	%p126, %r1231, 6;
	@%p126 bra 	$L__BB0_127;
	shr.u32 	%r794, %r216, 23;
	st.local.u32 	[%rd1+24], %rd489;
	and.b32  	%r220, %r794, 31;
	and.b32  	%r795, %r794, 224;
	add.s32 	%r796, %r795, -128;
	shr.u32 	%r797, %r796, 5;
	mul.wide.u32 	%rd282, %r797, 4;
	sub.s64 	%rd49, %rd1, %rd282;
	ld.local.u32 	%r1232, [%rd49+24];
	ld.local.u32 	%r1233, [%rd49+20];
	setp.eq.s32 	%p127, %r220, 0;
	@%p127 bra 	$L__BB0_130;
	shf.l.wrap.b32 	%r1232, %r1233, %r1232, %r220;
	ld.local.u32 	%r798, [%rd49+16];
	shf.l.wrap.b32 	%r1233, %r798, %r1233, %r220;
$L__BB0_130:
	shr.u32 	%r799, %r1232, 30;
	shf.l.wrap.b32 	%r800, %r1233, %r1232, 2;
	shl.b32 	%r801, %r1233, 2;
	shr.u32 	%r802, %r800, 31;
	add.s32 	%r803, %r802, %r799;
	neg.s32 	%r804, %r803;
	setp.lt.s32 	%p128, %r216, 0;
	selp.b32 	%r1234, %r804, %r803, %p128;
	xor.b32  	%r805, %r800, %r216;
	shr.s32 	%r806, %r800, 31;
	xor.b32  	%r807, %r806, %r800;
	xor.b32  	%r808, %r806, %r801;
	cvt.u64.u32 	%rd283, %r807;
	shl.b64 	%rd284, %rd283, 32;
	cvt.u64.u32 	%rd285, %r808;
	or.b64  	%rd286, %rd284, %rd285;
	cvt.rn.f64.s64 	%fd31, %rd286;
	mul.f64 	%fd32, %fd31, 0d3BF921FB54442D19;
	cvt.rn.f32.f64 	%f512, %fd32;
	neg.f32 	%f513, %f512;
	setp.lt.s32 	%p129, %r805, 0;
	selp.f32 	%f882, %f513, %f512, %p129;
	bra.uni 	$L__BB0_132;
$L__BB0_131:
	mov.f32 	%f514, 0f00000000;
	mul.rn.f32 	%f882, %f93, %f514;
	mov.b32 	%r1234, 0;
$L__BB0_132:
	mul.rn.f32 	%f515, %f882, %f882;
	and.b32  	%r810, %r1234, 1;
	setp.eq.b32 	%p130, %r810, 1;
	selp.f32 	%f516, 0f3F800000, %f882, %p130;
	fma.rn.f32 	%f517, %f515, %f516, 0f00000000;
	fma.rn.f32 	%f518, %f515, 0f37CBAC00, 0fBAB607ED;
	selp.f32 	%f519, %f518, 0fB94D4153, %p130;
	selp.f32 	%f520, 0f3D2AAABB, 0f3C0885E4, %p130;
	fma.rn.f32 	%f521, %f519, %f515, %f520;
	selp.f32 	%f522, 0fBEFFFFFF, 0fBE2AAAA8, %p130;
	fma.rn.f32 	%f523, %f521, %f515, %f522;
	fma.rn.f32 	%f524, %f523, %f517, %f516;
	and.b32  	%r811, %r1234, 2;
	setp.eq.s32 	%p131, %r811, 0;
	mov.f32 	%f525, 0f00000000;
	sub.f32 	%f526, %f525, %f524;
	selp.f32 	%f527, %f524, %f526, %p131;
	fma.rn.f32 	%f99, %f527, 0f3F800008, 0f358637BD;
	mul.f32 	%f528, %f99, 0f3F22F983;
	cvt.rni.s32.f32 	%r1238, %f528;
	cvt.rn.f32.s32 	%f529, %r1238;
	fma.rn.f32 	%f530, %f529, 0fBFC90FDA, %f99;
	fma.rn.f32 	%f531, %f529, 0fB3A22168, %f530;
	fma.rn.f32 	%f883, %f529, 0fA7C234C5, %f531;
	abs.f32 	%f101, %f99;
	setp.ltu.f32 	%p132, %f101, 0f47CE4780;
	@%p132 bra 	$L__BB0_140;
	setp.eq.f32 	%p133, %f101, 0f7F800000;
	@%p133 bra 	$L__BB0_139;
	mov.b32 	%r230, %f99;
	shl.b32 	%r813, %r230, 8;
	or.b32  	%r231, %r813, -2147483648;
	mov.b64 	%rd490, 0;
	mov.b32 	%r1235, 0;
$L__BB0_135:
	.pragma "nounroll";
	mul.wide.u32 	%rd288, %r1235, 4;
	add.s64 	%rd290, %rd454, %rd288;
	ld.global.nc.u32 	%r814, [%rd290];
	mad.wide.u32 	%rd291, %r814, %r231, %rd490;
	shr.u64 	%rd490, %rd291, 32;
	add.s64 	%rd292, %rd1, %rd288;
	st.local.u32 	[%rd292], %rd291;
	add.s32 	%r1235, %r1235, 1;
	setp.ne.s32 	%p134, %r1235, 6;
	@%p134 bra 	$L__BB0_135;
	shr.u32 	%r815, %r230, 23;
	st.local.u32 	[%rd1+24], %rd490;
	and.b32  	%r234, %r815, 31;
	and.b32  	%r816, %r815, 224;
	add.s32 	%r817, %r816, -128;
	shr.u32 	%r818, %r817, 5;
	mul.wide.u32 	%rd293, %r818, 4;
	sub.s64 	%rd52, %rd1, %rd293;
	ld.local.u32 	%r1236, [%rd52+24];
	ld.local.u32 	%r1237, [%rd52+20];
	setp.eq.s32 	%p135, %r234, 0;
	@%p135 bra 	$L__BB0_138;
	shf.l.wrap.b32 	%r1236, %r1237, %r1236, %r234;
	ld.local.u32 	%r819, [%rd52+16];
	shf.l.wrap.b32 	%r1237, %r819, %r1237, %r234;
$L__BB0_138:
	shr.u32 	%r820, %r1236, 30;
	shf.l.wrap.b32 	%r821, %r1237, %r1236, 2;
	shl.b32 	%r822, %r1237, 2;
	shr.u32 	%r823, %r821, 31;
	add.s32 	%r824, %r823, %r820;
	neg.s32 	%r825, %r824;
	setp.lt.s32 	%p136, %r230, 0;
	selp.b32 	%r1238, %r825, %r824, %p136;
	xor.b32  	%r826, %r821, %r230;
	shr.s32 	%r827, %r821, 31;
	xor.b32  	%r828, %r827, %r821;
	xor.b32  	%r829, %r827, %r822;
	cvt.u64.u32 	%rd294, %r828;
	shl.b64 	%rd295, %rd294, 32;
	cvt.u64.u32 	%rd296, %r829;
	or.b64  	%rd297, %rd295, %rd296;
	cvt.rn.f64.s64 	%fd33, %rd297;
	mul.f64 	%fd34, %fd33, 0d3BF921FB54442D19;
	cvt.rn.f32.f64 	%f532, %fd34;
	neg.f32 	%f533, %f532;
	setp.lt.s32 	%p137, %r826, 0;
	selp.f32 	%f883, %f533, %f532, %p137;
	bra.uni 	$L__BB0_140;
$L__BB0_139:
	mov.f32 	%f534, 0f00000000;
	mul.rn.f32 	%f883, %f99, %f534;
	mov.b32 	%r1238, 0;
$L__BB0_140:
	mul.rn.f32 	%f535, %f883, %f883;
	and.b32  	%r831, %r1238, 1;
	setp.eq.b32 	%p138, %r831, 1;
	selp.f32 	%f536, 0f3F800000, %f883, %p138;
	fma.rn.f32 	%f537, %f535, %f536, 0f00000000;
	fma.rn.f32 	%f538, %f535, 0f37CBAC00, 0fBAB607ED;
	selp.f32 	%f539, %f538, 0fB94D4153, %p138;
	selp.f32 	%f540, 0f3D2AAABB, 0f3C0885E4, %p138;
	fma.rn.f32 	%f541, %f539, %f535, %f540;
	selp.f32 	%f542, 0fBEFFFFFF, 0fBE2AAAA8, %p138;
	fma.rn.f32 	%f543, %f541, %f535, %f542;
	fma.rn.f32 	%f544, %f543, %f537, %f536;
	and.b32  	%r832, %r1238, 2;
	setp.eq.s32 	%p139, %r832, 0;
	mov.f32 	%f545, 0f00000000;
	sub.f32 	%f546, %f545, %f544;
	selp.f32 	%f547, %f544, %f546, %p139;
	fma.rn.f32 	%f105, %f547, 0f3F800008, 0f358637BD;
	mul.f32 	%f548, %f105, 0f3F22F983;
	cvt.rni.s32.f32 	%r1242, %f548;
	cvt.rn.f32.s32 	%f549, %r1242;
	fma.rn.f32 	%f550, %f549, 0fBFC90FDA, %f105;
	fma.rn.f32 	%f551, %f549, 0fB3A22168, %f550;
	fma.rn.f32 	%f884, %f549, 0fA7C234C5, %f551;
	abs.f32 	%f107, %f105;
	setp.ltu.f32 	%p140, %f107, 0f47CE4780;
	@%p140 bra 	$L__BB0_148;
	setp.eq.f32 	%p141, %f107, 0f7F800000;
	@%p141 bra 	$L__BB0_147;
	mov.b32 	%r244, %f105;
	shl.b32 	%r834, %r244, 8;
	or.b32  	%r245, %r834, -2147483648;
	mov.b64 	%rd491, 0;
	mov.b32 	%r1239, 0;
$L__BB0_143:
	.pragma "nounroll";
	mul.wide.u32 	%rd299, %r1239, 4;
	add.s64 	%rd301, %rd454, %rd299;
	ld.global.nc.u32 	%r835, [%rd301];
	mad.wide.u32 	%rd302, %r835, %r245, %rd491;
	shr.u64 	%rd491, %rd302, 32;
	add.s64 	%rd303, %rd1, %rd299;
	st.local.u32 	[%rd303], %rd302;
	add.s32 	%r1239, %r1239, 1;
	setp.ne.s32 	%p142, %r1239, 6;
	@%p142 bra 	$L__BB0_143;
	shr.u32 	%r836, %r244, 23;
	st.local.u32 	[%rd1+24], %rd491;
	and.b32  	%r248, %r836, 31;
	and.b32  	%r837, %r836, 224;
	add.s32 	%r838, %r837, -128;
	shr.u32 	%r839, %r838, 5;
	mul.wide.u32 	%rd304, %r839, 4;
	sub.s64 	%rd55, %rd1, %rd304;
	ld.local.u32 	%r1240, [%rd55+24];
	ld.local.u32 	%r1241, [%rd55+20];
	setp.eq.s32 	%p143, %r248, 0;
	@%p143 bra 	$L__BB0_146;
	shf.l.wrap.b32 	%r1240, %r1241, %r1240, %r248;
	ld.local.u32 	%r840, [%rd55+16];
	shf.l.wrap.b32 	%r1241, %r840, %r1241, %r248;
$L__BB0_146:
	shr.u32 	%r841, %r1240, 30;
	shf.l.wrap.b32 	%r842, %r1241, %r1240, 2;
	shl.b32 	%r843, %r1241, 2;
	shr.u32 	%r844, %r842, 31;
	add.s32 	%r845, %r844, %r841;
	neg.s32 	%r846, %r845;
	setp.lt.s32 	%p144, %r244, 0;
	selp.b32 	%r1242, %r846, %r845, %p144;
	xor.b32  	%r847, %r842, %r244;
	shr.s32 	%r848, %r842, 31;
	xor.b32  	%r849, %r848, %r842;
	xor.b32  	%r850, %r848, %r843;
	cvt.u64.u32 	%rd305, %r849;
	shl.b64 	%rd306, %rd305, 32;
	cvt.u64.u32 	%rd307, %r850;
	or.b64  	%rd308, %rd306, %rd307;
	cvt.rn.f64.s64 	%fd35, %rd308;
	mul.f64 	%fd36, %fd35, 0d3BF921FB54442D19;
	cvt.rn.f32.f64 	%f552, %fd36;
	neg.f32 	%f553, %f552;
	setp.lt.s32 	%p145, %r847, 0;
	selp.f32 	%f884, %f553, %f552, %p145;
	bra.uni 	$L__BB0_148;
$L__BB0_147:
	mov.f32 	%f554, 0f00000000;
	mul.rn.f32 	%f884, %f105, %f554;
	mov.b32 	%r1242, 0;
$L__BB0_148:
	mul.rn.f32 	%f555, %f884, %f884;
	and.b32  	%r852, %r1242, 1;
	setp.eq.b32 	%p146, %r852, 1;
	selp.f32 	%f556, 0f3F800000, %f884, %p146;
	fma.rn.f32 	%f557, %f555, %f556, 0f00000000;
	fma.rn.f32 	%f558, %f555, 0f37CBAC00, 0fBAB607ED;
	selp.f32 	%f559, %f558, 0fB94D4153, %p146;
	selp.f32 	%f560, 0f3D2AAABB, 0f3C0885E4, %p146;
	fma.rn.f32 	%f561, %f559, %f555, %f560;
	selp.f32 	%f562, 0fBEFFFFFF, 0fBE2AAAA8, %p146;
	fma.rn.f32 	%f563, %f561, %f555, %f562;
	fma.rn.f32 	%f564, %f563, %f557, %f556;
	and.b32  	%r853, %r1242, 2;
	setp.eq.s32 	%p147, %r853, 0;
	mov.f32 	%f565, 0f00000000;
	sub.f32 	%f566, %f565, %f564;
	selp.f32 	%f567, %f564, %f566, %p147;
	fma.rn.f32 	%f111, %f567, 0f3F800008, 0f358637BD;
	mul.f32 	%f568, %f111, 0f3F22F983;
	cvt.rni.s32.f32 	%r1246, %f568;
	cvt.rn.f32.s32 	%f569, %r1246;
	fma.rn.f32 	%f570, %f569, 0fBFC90FDA, %f111;
	fma.rn.f32 	%f571, %f569, 0fB3A22168, %f570;
	fma.rn.f32 	%f885, %f569, 0fA7C234C5, %f571;
	abs.f32 	%f113, %f111;
	setp.ltu.f32 	%p148, %f113, 0f47CE4780;
	@%p148 bra 	$L__BB0_156;
	setp.eq.f32 	%p149, %f113, 0f7F800000;
	@%p149 bra 	$L__BB0_155;
	mov.b32 	%r258, %f111;
	shl.b32 	%r855, %r258, 8;
	or.b32  	%r259, %r855, -2147483648;
	mov.b64 	%rd492, 0;
	mov.b32 	%r1243, 0;
$L__BB0_151:
	.pragma "nounroll";
	mul.wide.u32 	%rd310, %r1243, 4;
	add.s64 	%rd312, %rd454, %rd310;
	ld.global.nc.u32 	%r856, [%rd312];
	mad.wide.u32 	%rd313, %r856, %r259, %rd492;
	shr.u64 	%rd492, %rd313, 32;
	add.s64 	%rd314, %rd1, %rd310;
	st.local.u32 	[%rd314], %rd313;
	add.s32 	%r1243, %r1243, 1;
	setp.ne.s32 	%p150, %r1243, 6;
	@%p150 bra 	$L__BB0_151;
	shr.u32 	%r857, %r258, 23;
	st.local.u32 	[%rd1+24], %rd492;
	and.b32  	%r262, %r857, 31;
	and.b32  	%r858, %r857, 224;
	add.s32 	%r859, %r858, -128;
	shr.u32 	%r860, %r859, 5;
	mul.wide.u32 	%rd315, %r860, 4;
	sub.s64 	%rd58, %rd1, %rd315;
	ld.local.u32 	%r1244, [%rd58+24];
	ld.local.u32 	%r1245, [%rd58+20];
	setp.eq.s32 	%p151, %r262, 0;
	@%p151 bra 	$L__BB0_154;
	shf.l.wrap.b32 	%r1244, %r1245, %r1244, %r262;
	ld.local.u32 	%r861, [%rd58+16];
	shf.l.wrap.b32 	%r1245, %r861, %r1245, %r262;
$L__BB0_154:
	shr.u32 	%r862, %r1244, 30;
	shf.l.wrap.b32 	%r863, %r1245, %r1244, 2;
	shl.b32 	%r864, %r1245, 2;
	shr.u32 	%r865, %r863, 31;
	add.s32 	%r866, %r865, %r862;
	neg.s32 	%r867, %r866;
	setp.lt.s32 	%p152, %r258, 0;
	selp.b32 	%r1246, %r867, %r866, %p152;
	xor.b32  	%r868, %r863, %r258;
	shr.s32 	%r869, %r863, 31;
	xor.b32  	%r870, %r869, %r863;
	xor.b32  	%r871, %r869, %r864;
	cvt.u64.u32 	%rd316, %r870;
	shl.b64 	%rd317, %rd316, 32;
	cvt.u64.u32 	%rd318, %r871;
	or.b64  	%rd319, %rd317, %rd318;
	cvt.rn.f64.s64 	%fd37, %rd319;
	mul.f64 	%fd38, %fd37, 0d3BF921FB54442D19;
	cvt.rn.f32.f64 	%f572, %fd38;
	neg.f32 	%f573, %f572;
	setp.lt.s32 	%p153, %r868, 0;
	selp.f32 	%f885, %f573, %f572, %p153;
	bra.uni 	$L__BB0_156;
$L__BB0_155:
	mov.f32 	%f574, 0f00000000;
	mul.rn.f32 	%f885, %f111, %f574;
	mov.b32 	%r1246, 0;
$L__BB0_156:
	mul.rn.f32 	%f575, %f885, %f885;
	and.b32  	%r873, %r1246, 1;
	setp.eq.b32 	%p154, %r873, 1;
	selp.f32 	%f576, 0f3F800000, %f885, %p154;
	fma.rn.f32 	%f577, %f575, %f576, 0f00000000;
	fma.rn.f32 	%f578, %f575, 0f37CBAC00, 0fBAB607ED;
	selp.f32 	%f579, %f578, 0fB94D4153, %p154;
	selp.f32 	%f580, 0f3D2AAABB, 0f3C0885E4, %p154;
	fma.rn.f32 	%f581, %f579, %f575, %f580;
	selp.f32 	%f582, 0fBEFFFFFF, 0fBE2AAAA8, %p154;
	fma.rn.f32 	%f583, %f581, %f575, %f582;
	fma.rn.f32 	%f584, %f583, %f577, %f576;
	and.b32  	%r874, %r1246, 2;
	setp.eq.s32 	%p155, %r874, 0;
	mov.f32 	%f585, 0f00000000;
	sub.f32 	%f586, %f585, %f584;
	selp.f32 	%f587, %f584, %f586, %p155;
	fma.rn.f32 	%f117, %f587, 0f3F800008, 0f358637BD;
	mul.f32 	%f588, %f117, 0f3F22F983;
	cvt.rni.s32.f32 	%r1250, %f588;
	cvt.rn.f32.s32 	%f589, %r1250;
	fma.rn.f32 	%f590, %f589, 0fBFC90FDA, %f117;
	fma.rn.f32 	%f591, %f589, 0fB3A22168, %f590;
	fma.rn.f32 	%f886, %f589, 0fA7C234C5, %f591;
	abs.f32 	%f119, %f117;
	setp.ltu.f32 	%p156, %f119, 0f47CE4780;
	@%p156 bra 	$L__BB0_164;
	setp.eq.f32 	%p157, %f119, 0f7F800000;
	@%p157 bra 	$L__BB0_163;
	mov.b32 	%r272, %f117;
	shl.b32 	%r876, %r272, 8;
	or.b32  	%r273, %r876, -2147483648;
	mov.b64 	%rd493, 0;
	mov.b32 	%r1247, 0;
$L__BB0_159:
	.pragma "nounroll";
	mul.wide.u32 	%rd321, %r1247, 4;
	add.s64 	%rd323, %rd454, %rd321;
	ld.global.nc.u32 	%r877, [%rd323];
	mad.wide.u32 	%rd324, %r877, %r273, %rd493;
	shr.u64 	%rd493, %rd324, 32;
	add.s64 	%rd325, %rd1, %rd321;
	st.local.u32 	[%rd325], %rd324;
	add.s32 	%r1247, %r1247, 1;
	setp.ne.s32 	%p158, %r1247, 6;
	@%p158 bra 	$L__BB0_159;
	shr.u32 	%r878, %r272, 23;
	st.local.u32 	[%rd1+24], %rd493;
	and.b32  	%r276, %r878, 31;
	and.b32  	%r879, %r878, 224;
	add.s32 	%r880, %r879, -128;
	shr.u32 	%r881, %r880, 5;
	mul.wide.u32 	%rd326, %r881, 4;
	sub.s64 	%rd61, %rd1, %rd326;
	ld.local.u32 	%r1248, [%rd61+24];
	ld.local.u32 	%r1249, [%rd61+20];
	setp.eq.s32 	%p159, %r276, 0;
	@%p159 bra 	$L__BB0_162;
	shf.l.wrap.b32 	%r1248, %r1249, %r1248, %r276;
	ld.local.u32 	%r882, [%rd61+16];
	shf.l.wrap.b32 	%r1249, %r882, %r1249, %r276;
$L__BB0_162:
	shr.u32 	%r883, %r1248, 30;
	shf.l.wrap.b32 	%r884, %r1249, %r1248, 2;
	shl.b32 	%r885, %r1249, 2;
	shr.u32 	%r886, %r884, 31;
	add.s32 	%r887, %r886, %r883;
	neg.s32 	%r888, %r887;
	setp.lt.s32 	%p160, %r272, 0;
	selp.b32 	%r1250, %r888, %r887, %p160;
	xor.b32  	%r889, %r884, %r272;
	shr.s32 	%r890, %r884, 31;
	xor.b32  	%r891, %r890, %r884;
	xor.b32  	%r892, %r890, %r885;
	cvt.u64.u32 	%rd327, %r891;
	shl.b64 	%rd328, %rd327, 32;
	cvt.u64.u32 	%rd329, %r892;
	or.b64  	%rd330, %rd328, %rd329;
	cvt.rn.f64.s64 	%fd39, %rd330;
	mul.f64 	%fd40, %fd39, 0d3BF921FB54442D19;
	cvt.rn.f32.f64 	%f592, %fd40;
	neg.f32 	%f593, %f592;
	setp.lt.s32 	%p161, %r889, 0;
	selp.f32 	%f886, %f593, %f592, %p161;
	bra.uni 	$L__BB0_164;
$L__BB0_163:
	mov.f32 	%f594, 0f00000000;
	mul.rn.f32 	%f886, %f117, %f594;
	mov.b32 	%r1250, 0;
$L__BB0_164:
	mul.rn.f32 	%f595, %f886, %f886;
	and.b32  	%r894, %r1250, 1;
	setp.eq.b32 	%p162, %r894, 1;
	selp.f32 	%f596, 0f3F800000, %f886, %p162;
	fma.rn.f32 	%f597, %f595, %f596, 0f00000000;
	fma.rn.f32 	%f598, %f595, 0f37CBAC00, 0fBAB607ED;
	selp.f32 	%f599, %f598, 0fB94D4153, %p162;
	selp.f32 	%f600, 0f3D2AAABB, 0f3C0885E4, %p162;
	fma.rn.f32 	%f601, %f599, %f595, %f600;
	selp.f32 	%f602, 0fBEFFFFFF, 0fBE2AAAA8, %p162;
	fma.rn.f32 	%f603, %f601, %f595, %f602;
	fma.rn.f32 	%f604, %f603, %f597, %f596;
	and.b32  	%r895, %r1250, 2;
	setp.eq.s32 	%p163, %r895, 0;
	mov.f32 	%f605, 0f00000000;
	sub.f32 	%f606, %f605, %f604;
	selp.f32 	%f607, %f604, %f606, %p163;
	fma.rn.f32 	%f123, %f607, 0f3F800008, 0f358637BD;
	mul.f32 	%f608, %f123, 0f3F22F983;
	cvt.rni.s32.f32 	%r1254, %f608;
	cvt.rn.f32.s32 	%f609, %r1254;
	fma.rn.f32 	%f610, %f609, 0fBFC90FDA, %f123;
	fma.rn.f32 	%f611, %f609, 0fB3A22168, %f610;
	fma.rn.f32 	%f887, %f609, 0fA7C234C5, %f611;
	abs.f32 	%f125, %f123;
	setp.ltu.f32 	%p164, %f125, 0f47CE4780;
	@%p164 bra 	$L__BB0_172;
	setp.eq.f32 	%p165, %f125, 0f7F800000;
	@%p165 bra 	$L__BB0_171;
	mov.b32 	%r286, %f123;
	shl.b32 	%r897, %r286, 8;
	or.b32  	%r287, %r897, -2147483648;
	mov.b64 	%rd494, 0;
	mov.b32 	%r1251, 0;
$L__BB0_167:
	.pragma "nounroll";
	mul.wide.u32 	%rd332, %r1251, 4;
	add.s64 	%rd334, %rd454, %rd332;
	ld.global.nc.u32 	%r898, [%rd334];
	mad.wide.u32 	%rd335, %r898, %r287, %rd494;
	shr.u64 	%rd494, %rd335, 32;
	add.s64 	%rd336, %rd1, %rd332;
	st.local.u32 	[%rd336], %rd335;
	add.s32 	%r1251, %r1251, 1;
	setp.ne.s32 	%p166, %r1251, 6;
	@%p166 bra 	$L__BB0_167;
	shr.u32 	%r899, %r286, 23;
	st.local.u32 	[%rd1+24], %rd494;
	and.b32  	%r290, %r899, 31;
	and.b32  	%r900, %r899, 224;
	add.s32 	%r901, %r900, -128;
	shr.u32 	%r902, %r901, 5;
	mul.wide.u32 	%rd337, %r902, 4;
	sub.s64 	%rd64, %rd1, %rd337;
	ld.local.u32 	%r1252, [%rd64+24];
	ld.local.u32 	%r1253, [%rd64+20];
	setp.eq.s32 	%p167, %r290, 0;
	@%p167 bra 	$L__BB0_170;
	shf.l.wrap.b32 	%r1252, %r1253, %r1252, %r290;
	ld.local.u32 	%r903, [%rd64+16];
	shf.l.wrap.b32 	%r1253, %r903, %r1253, %r290;
$L__BB0_170:
	shr.u32 	%r904, %r1252, 30;
	shf.l.wrap.b32 	%r905, %r1253, %r1252, 2;
	shl.b32 	%r906, %r1253, 2;
	shr.u32 	%r907, %r905, 31;
	add.s32 	%r908, %r907, %r904;
	neg.s32 	%r909, %r908;
	setp.lt.s32 	%p168, %r286, 0;
	selp.b32 	%r1254, %r909, %r908, %p168;
	xor.b32  	%r910, %r905, %r286;
	shr.s32 	%r911, %r905, 31;
	xor.b32  	%r912, %r911, %r905;
	xor.b32  	%r913, %r911, %r906;
	cvt.u64.u32 	%rd338, %r912;
	shl.b64 	%rd339, %rd338, 32;
	cvt.u64.u32 	%rd340, %r913;
	or.b64  	%rd341, %rd339, %rd340;
	cvt.rn.f64.s64 	%fd41, %rd341;
	mul.f64 	%fd42, %fd41, 0d3BF921FB54442D19;
	cvt.rn.f32.f64 	%f612, %fd42;
	neg.f32 	%f613, %f612;
	setp.lt.s32 	%p169, %r910, 0;
	selp.f32 	%f887, %f613, %f612, %p169;
	bra.uni 	$L__BB0_172;
$L__BB0_171:
	mov.f32 	%f614, 0f00000000;
	mul.rn.f32 	%f887, %f123, %f614;
	mov.b32 	%r1254, 0;
$L__BB0_172:
	mul.rn.f32 	%f615, %f887, %f887;
	and.b32  	%r915, %r1254, 1;
	setp.eq.b32 	%p170, %r915, 1;
	selp.f32 	%f616, 0f3F800000, %f887, %p170;
	fma.rn.f32 	%f617, %f615, %f616, 0f00000000;
	fma.rn.f32 	%f618, %f615, 0f37CBAC00, 0fBAB607ED;
	selp.f32 	%f619, %f618, 0fB94D4153, %p170;
	selp.f32 	%f620, 0f3D2AAABB, 0f3C0885E4, %p170;
	fma.rn.f32 	%f621, %f619, %f615, %f620;
	selp.f32 	%f622, 0fBEFFFFFF, 0fBE2AAAA8, %p170;
	fma.rn.f32 	%f623, %f621, %f615, %f622;
	fma.rn.f32 	%f624, %f623, %f617, %f616;
	and.b32  	%r916, %r1254, 2;
	setp.eq.s32 	%p171, %r916, 0;
	mov.f32 	%f625, 0f00000000;
	sub.f32 	%f626, %f625, %f624;
	selp.f32 	%f627, %f624, %f626, %p171;
	fma.rn.f32 	%f129, %f627, 0f3F800008, 0f358637BD;
	mul.f32 	%f628, %f129, 0f3F22F983;
	cvt.rni.s32.f32 	%r1258, %f628;
	cvt.rn.f32.s32 	%f629, %r1258;
	fma.rn.f32 	%f630, %f629, 0fBFC90FDA, %f129;
	fma.rn.f32 	%f631, %f629, 0fB3A22168, %f630;
	fma.rn.f32 	%f888, %f629, 0fA7C234C5, %f631;
	abs.f32 	%f131, %f129;
	setp.ltu.f32 	%p172, %f131, 0f47CE4780;
	@%p172 bra 	$L__BB0_180;
	setp.eq.f32 	%p173, %f131, 0f7F800000;
	@%p173 bra 	$L__BB0_179;
	mov.b32 	%r300, %f129;
	shl.b32 	%r918, %r300, 8;
	or.b32  	%r301, %r918, -2147483648;
	mov.b64 	%rd495, 0;
	mov.b32 	%r1255, 0;
$L__BB0_175:
	.pragma "nounroll";
	mul.wide.u32 	%rd343, %r1255, 4;
	add.s64 	%rd345, %rd454, %rd343;
	ld.global.nc.u32 	%r919, [%rd345];
	mad.wide.u32 	%rd346, %r919, %r301, %rd495;
	shr.u64 	%rd495, %rd346, 32;
	add.s64 	%rd347, %rd1, %rd343;
	st.local.u32 	[%rd347], %rd346;
	add.s32 	%r1255, %r1255, 1;
	setp.ne.s32 	%p174, %r1255, 6;
	@%p174 bra 	$L__BB0_175;
	shr.u32 	%r920, %r300, 23;
	st.local.u32 	[%rd1+24], %rd495;
	and.b32  	%r304, %r920, 31;
	and.b32  	%r921, %r920, 224;
	add.s32 	%r922, %r921, -128;
	shr.u32 	%r923, %r922, 5;
	mul.wide.u32 	%rd348, %r923, 4;
	sub.s64 	%rd67, %rd1, %rd348;
	ld.local.u32 	%r1256, [%rd67+24];
	ld.local.u32 	%r1257, [%rd67+20];
	setp.eq.s32 	%p175, %r304, 0;
	@%p175 bra 	$L__BB0_178;
	shf.l.wrap.b32 	%r1256, %r1257, %r1256, %r304;
	ld.local.u32 	%r924, [%rd67+16];
	shf.l.wrap.b32 	%r1257, %r924, %r1257, %r304;
$L__BB0_178:
	shr.u32 	%r925, %r1256, 30;
	shf.l.wrap.b32 	%r926, %r1257, %r1256, 2;
	shl.b32 	%r927, %r1257, 2;
	shr.u32 	%r928, %r926, 31;
	add.s32 	%r929, %r928, %r925;
	neg.s32 	%r930, %r929;
	setp.lt.s32 	%p176, %r300, 0;
	selp.b32 	%r1258, %r930, %r929, %p176;
	xor.b32  	%r931, %r926, %r300;
	shr.s32 	%r932, %r926, 31;
	xor.b32  	%r933, %r932, %r926;
	xor.b32  	%r934, %r932, %r927;
	cvt.u64.u32 	%rd349, %r933;
	shl.b64 	%rd350, %rd349, 32;
	cvt.u64.u32 	%rd351, %r934;
	or.b64  	%rd352, %rd350, %rd351;
	cvt.rn.f64.s64 	%fd43, %rd352;
	mul.f64 	%fd44, %fd43, 0d3BF921FB54442D19;
	cvt.rn.f32.f64 	%f632, %fd44;
	neg.f32 	%f633, %f632;
	setp.lt.s32 	%p177, %r931, 0;
	selp.f32 	%f888, %f633, %f632, %p177;
	bra.uni 	$L__BB0_180;
$L__BB0_179:
	mov.f32 	%f634, 0f00000000;
	mul.rn.f32 	%f888, %f129, %f634;
	mov.b32 	%r1258, 0;
$L__BB0_180:
	mul.rn.f32 	%f635, %f888, %f888;
	and.b32  	%r936, %r1258, 1;
	setp.eq.b32 	%p178, %r936, 1;
	selp.f32 	%f636, 0f3F800000, %f888, %p178;
	fma.rn.f32 	%f637, %f635, %f636, 0f00000000;
	fma.rn.f32 	%f638, %f635, 0f37CBAC00, 0fBAB607ED;
	selp.f32 	%f639, %f638, 0fB94D4153, %p178;
	selp.f32 	%f640, 0f3D2AAABB, 0f3C0885E4, %p178;
	fma.rn.f32 	%f641, %f639, %f635, %f640;
	selp.f32 	%f642, 0fBEFFFFFF, 0fBE2AAAA8, %p178;
	fma.rn.f32 	%f643, %f641, %f635, %f642;
	fma.rn.f32 	%f644, %f643, %f637, %f636;
	and.b32  	%r937, %r1258, 2;
	setp.eq.s32 	%p179, %r937, 0;
	mov.f32 	%f645, 0f00000000;
	sub.f32 	%f646, %f645, %f644;
	selp.f32 	%f647, %f644, %f646, %p179;
	fma.rn.f32 	%f135, %f647, 0f3F800008, 0f358637BD;
	mul.f32 	%f648, %f135, 0f3F22F983;
	cvt.rni.s32.f32 	%r1262, %f648;
	cvt.rn.f32.s32 	%f649, %r1262;
	fma.rn.f32 	%f650, %f649, 0fBFC90FDA, %f135;
	fma.rn.f32 	%f651, %f649, 0fB3A22168, %f650;
	fma.rn.f32 	%f889, %f649, 0fA7C234C5, %f651;
	abs.f32 	%f137, %f135;
	setp.ltu.f32 	%p180, %f137, 0f47CE4780;
	@%p180 bra 	$L__BB0_188;
	setp.eq.f32 	%p181, %f137, 0f7F800000;
	@%p181 bra 	$L__BB0_187;
	mov.b32 	%r314, %f135;
	shl.b32 	%r939, %r314, 8;
	or.b32  	%r315, %r939, -2147483648;
	mov.b64 	%rd496, 0;
	mov.b32 	%r1259, 0;
$L__BB0_183:
	.pragma "nounroll";
	mul.wide.u32 	%rd354, %r1259, 4;
	add.s64 	%rd356, %rd454, %rd354;
	ld.global.nc.u32 	%r940, [%rd356];
	mad.wide.u32 	%rd357, %r940, %r315, %rd496;
	shr.u64 	%rd496, %rd357, 32;
	add.s64 	%rd358, %rd1, %rd354;
	st.local.u32 	[%rd358], %rd357;
	add.s32 	%r1259, %r1259, 1;
	setp.ne.s32 	%p182, %r1259, 6;
	@%p182 bra 	$L__BB0_183;
	shr.u32 	%r941, %r314, 23;
	st.local.u32 	[%rd1+24], %rd496;
	and.b32  	%r318, %r941, 31;
	and.b32  	%r942, %r941, 224;
	add.s32 	%r943, %r942, -128;
	shr.u32 	%r944, %r943, 5;
	mul.wide.u32 	%rd359, %r944, 4;
	sub.s64 	%rd70, %rd1, %rd359;
	ld.local.u32 	%r1260, [%rd70+24];
	ld.local.u32 	%r1261, [%rd70+20];
	setp.eq.s32 	%p183, %r318, 0;
	@%p183 bra 	$L__BB0_186;
	shf.l.wrap.b32 	%r1260, %r1261, %r1260, %r318;
	ld.local.u32 	%r945, [%rd70+16];
	shf.l.wrap.b32 	%r1261, %r945, %r1261, %r318;
$L__BB0_186:
	shr.u32 	%r946, %r1260, 30;
	shf.l.wrap.b32 	%r947, %r1261, %r1260, 2;
	shl.b32 	%r948, %r1261, 2;
	shr.u32 	%r949, %r947, 31;
	add.s32 	%r950, %r949, %r946;
	neg.s32 	%r951, %r950;
	setp.lt.s32 	%p184, %r314, 0;
	selp.b32 	%r1262, %r951, %r950, %p184;
	xor.b32  	%r952, %r947, %r314;
	shr.s32 	%r953, %r947, 31;
	xor.b32  	%r954, %r953, %r947;
	xor.b32  	%r955, %r953, %r948;
	cvt.u64.u32 	%rd360, %r954;
	shl.b64 	%rd361, %rd360, 32;
	cvt.u64.u32 	%rd362, %r955;
	or.b64  	%rd363, %rd361, %rd362;
	cvt.rn.f64.s64 	%fd45, %rd363;
	mul.f64 	%fd46, %fd45, 0d3BF921FB54442D19;
	cvt.rn.f32.f64 	%f652, %fd46;
	neg.f32 	%f653, %f652;
	setp.lt.s32 	%p185, %r952, 0;
	selp.f32 	%f889, %f653, %f652, %p185;
	bra.uni 	$L__BB0_188;
$L__BB0_187:
	mov.f32 	%f654, 0f00000000;
	mul.rn.f32 	%f889, %f135, %f654;
	mov.b32 	%r1262, 0;
$L__BB0_188:
	mul.rn.f32 	%f655, %f889, %f889;
	and.b32  	%r957, %r1262, 1;
	setp.eq.b32 	%p186, %r957, 1;
	selp.f32 	%f656, 0f3F800000, %f889, %p186;
	fma.rn.f32 	%f657, %f655, %f656, 0f00000000;
	fma.rn.f32 	%f658, %f655, 0f37CBAC00, 0fBAB607ED;
	selp.f32 	%f659, %f658, 0fB94D4153, %p186;
	selp.f32 	%f660, 0f3D2AAABB, 0f3C0885E4, %p186;
	fma.rn.f32 	%f661, %f659, %f655, %f660;
	selp.f32 	%f662, 0fBEFFFFFF, 0fBE2AAAA8, %p186;
	fma.rn.f32 	%f663, %f661, %f655, %f662;
	fma.rn.f32 	%f664, %f663, %f657, %f656;
	and.b32  	%r958, %r1262, 2;
	setp.eq.s32 	%p187, %r958, 0;
	mov.f32 	%f665, 0f00000000;
	sub.f32 	%f666, %f665, %f664;
	selp.f32 	%f667, %f664, %f666, %p187;
	fma.rn.f32 	%f141, %f667, 0f3F800008, 0f358637BD;
	mul.f32 	%f668, %f141, 0f3F22F983;
	cvt.rni.s32.f32 	%r1266, %f668;
	cvt.rn.f32.s32 	%f669, %r1266;
	fma.rn.f32 	%f670, %f669, 0fBFC90FDA, %f141;
	fma.rn.f32 	%f671, %f669, 0fB3A22168, %f670;
	fma.rn.f32 	%f890, %f669, 0fA7C234C5, %f671;
	abs.f32 	%f143, %f141;
	setp.ltu.f32 	%p188, %f143, 0f47CE4780;
	@%p188 bra 	$L__BB0_196;
	setp.eq.f32 	%p189, %f143, 0f7F800000;
	@%p189 bra 	$L__BB0_195;
	mov.b32 	%r328, %f141;
	shl.b32 	%r960, %r328, 8;
	or.b32  	%r329, %r960, -2147483648;
	mov.b64 	%rd497, 0;
	mov.b32 	%r1263, 0;
$L__BB0_191:
	.pragma "nounroll";
	mul.wide.u32 	%rd365, %r1263, 4;
	add.s64 	%rd367, %rd454, %rd365;
	ld.global.nc.u32 	%r961, [%rd367];
	mad.wide.u32 	%rd368, %r961, %r329, %rd497;
	shr.u64 	%rd497, %rd368, 32;
	add.s64 	%rd369, %rd1, %rd365;
	st.local.u32 	[%rd369], %rd368;
	add.s32 	%r1263, %r1263, 1;
	setp.ne.s32 	%p190, %r1263, 6;
	@%p190 bra 	$L__BB0_191;
	shr.u32 	%r962, %r328, 23;
	st.local.u32 	[%rd1+24], %rd497;
	and.b32  	%r332, %r962, 31;
	and.b32  	%r963, %r962, 224;
	add.s32 	%r964, %r963, -128;
	shr.u32 	%r965, %r964, 5;
	mul.wide.u32 	%rd370, %r965, 4;
	sub.s64 	%rd73, %rd1, %rd370;
	ld.local.u32 	%r1264, [%rd73+24];
	ld.local.u32 	%r1265, [%rd73+20];
	setp.eq.s32 	%p191, %r332, 0;
	@%p191 bra 	$L__BB0_194;
	shf.l.wrap.b32 	%r1264, %r1265, %r1264, %r332;
	ld.local.u32 	%r966, [%rd73+16];
	shf.l.wrap.b32 	%r1265, %r966, %r1265, %r332;
$L__BB0_194:
	shr.u32 	%r967, %r1264, 30;
	shf.l.wrap.b32 	%r968, %r1265, %r1264, 2;
	shl.b32 	%r969, %r1265, 2;
	shr.u32 	%r970, %r968, 31;
	add.s32 	%r971, %r970, %r967;
	neg.s32 	%r972, %r971;
	setp.lt.s32 	%p192, %r328, 0;
	selp.b32 	%r1266, %r972, %r971, %p192;
	xor.b32  	%r973, %r968, %r328;
	shr.s32 	%r974, %r968, 31;
	xor.b32  	%r975, %r974, %r968;
	xor.b32  	%r976, %r974, %r969;
	cvt.u64.u32 	%rd371, %r975;
	shl.b64 	%rd372, %rd371, 32;
	cvt.u64.u32 	%rd373, %r976;
	or.b64  	%rd374, %rd372, %rd373;
	cvt.rn.f64.s64 	%fd47, %rd374;
	mul.f64 	%fd48, %fd47, 0d3BF921FB54442D19;
	cvt.rn.f32.f64 	%f672, %fd48;
	neg.f32 	%f673, %f672;
	setp.lt.s32 	%p193, %r973, 0;
	selp.f32 	%f890, %f673, %f672, %p193;
	bra.uni 	$L__BB0_196;
$L__BB0_195:
	mov.f32 	%f674, 0f00000000;
	mul.rn.f32 	%f890, %f141, %f674;
	mov.b32 	%r1266, 0;
$L__BB0_196:
	mul.rn.f32 	%f675, %f890, %f890;
	and.b32  	%r978, %r1266, 1;
	setp.eq.b32 	%p194, %r978, 1;
	selp.f32 	%f676, 0f3F800000, %f890, %p194;
	fma.rn.f32 	%f677, %f675, %f676, 0f00000000;
	fma.rn.f32 	%f678, %f675, 0f37CBAC00, 0fBAB607ED;
	selp.f32 	%f679, %f678, 0fB94D4153, %p194;
	selp.f32 	%f680, 0f3D2AAABB, 0f3C0885E4, %p194;
	fma.rn.f32 	%f681, %f679, %f675, %f680;
	selp.f32 	%f682, 0fBEFFFFFF, 0fBE2AAAA8, %p194;
	fma.rn.f32 	%f683, %f681, %f675, %f682;
	fma.rn.f32 	%f684, %f683, %f677, %f676;
	and.b32  	%r979, %r1266, 2;
	setp.eq.s32 	%p195, %r979, 0;
	mov.f32 	%f685, 0f00000000;
	sub.f32 	%f686, %f685, %f684;
	selp.f32 	%f687, %f684, %f686, %p195;
	fma.rn.f32 	%f147, %f687, 0f3F800008, 0f358637BD;
	mul.f32 	%f688, %f147, 0f3F22F983;
	cvt.rni.s32.f32 	%r1270, %f688;
	cvt.rn.f32.s32 	%f689, %r1270;
	fma.rn.f32 	%f690, %f689, 0fBFC90FDA, %f147;
	fma.rn.f32 	%f691, %f689, 0fB3A22168, %f690;
	fma.rn.f32 	%f891, %f689, 0fA7C234C5, %f691;
	abs.f32 	%f149, %f147;
	setp.ltu.f32 	%p196, %f149, 0f47CE4780;
	@%p196 bra 	$L__BB0_204;
	setp.eq.f32 	%p197, %f149, 0f7F800000;
	@%p197 bra 	$L__BB0_203;
	mov.b32 	%r342, %f147;
	shl.b32 	%r981, %r342, 8;
	or.b32  	%r343, %r981, -2147483648;
	mov.b64 	%rd498, 0;
	mov.b32 	%r1267, 0;
$L__BB0_199:
	.pragma "nounroll";
	mul.wide.u32 	%rd376, %r1267, 4;
	add.s64 	%rd378, %rd454, %rd376;
	ld.global.nc.u32 	%r982, [%rd378];
	mad.wide.u32 	%rd379, %r982, %r343, %rd498;
	shr.u64 	%rd498, %rd379, 32;
	add.s64 	%rd380, %rd1, %rd376;
	st.local.u32 	[%rd380], %rd379;
	add.s32 	%r1267, %r1267, 1;
	setp.ne.s32 	%p198, %r1267, 6;
	@%p198 bra 	$L__BB0_199;
	shr.u32 	%r983, %r342, 23;
	st.local.u32 	[%rd1+24], %rd498;
	and.b32  	%r346, %r983, 31;
	and.b32  	%r984, %r983, 224;
	add.s32 	%r985, %r984, -128;
	shr.u32 	%r986, %r985, 5;
	mul.wide.u32 	%rd381, %r986, 4;
	sub.s64 	%rd76, %rd1, %rd381;
	ld.local.u32 	%r1268, [%rd76+24];
	ld.local.u32 	%r1269, [%rd76+20];
	setp.eq.s32 	%p199, %r346, 0;
	@%p199 bra 	$L__BB0_202;
	shf.l.wrap.b32 	%r1268, %r1269, %r1268, %r346;
	ld.local.u32 	%r987, [%rd76+16];
	shf.l.wrap.b32 	%r1269, %r987, %r1269, %r346;
$L__BB0_202:
	shr.u32 	%r988, %r1268, 30;
	shf.l.wrap.b32 	%r989, %r1269, %r1268, 2;
	shl.b32 	%r990, %r1269, 2;
	shr.u32 	%r991, %r989, 31;
	add.s32 	%r992, %r991, %r988;
	neg.s32 	%r993, %r992;
	setp.lt.s32 	%p200, %r342, 0;
	selp.b32 	%r1270, %r993, %r992, %p200;
	xor.b32  	%r994, %r989, %r342;
	shr.s32 	%r995, %r989, 31;
	xor.b32  	%r996, %r995, %r989;
	xor.b32  	%r997, %r995, %r990;
	cvt.u64.u32 	%rd382, %r996;
	shl.b64 	%rd383, %rd382, 32;
	cvt.u64.u32 	%rd384, %r997;
	or.b64  	%rd385, %rd383, %rd384;
	cvt.rn.f64.s64 	%fd49, %rd385;
	mul.f64 	%fd50, %fd49, 0d3BF921FB54442D19;
	cvt.rn.f32.f64 	%f692, %fd50;
	neg.f32 	%f693, %f692;
	setp.lt.s32 	%p201, %r994, 0;
	selp.f32 	%f891, %f693, %f692, %p201;
	bra.uni 	$L__BB0_204;
$L__BB0_203:
	mov.f32 	%f694, 0f00000000;
	mul.rn.f32 	%f891, %f147, %f694;
	mov.b32 	%r1270, 0;
$L__BB0_204:
	mul.rn.f32 	%f695, %f891, %f891;
	and.b32  	%r999, %r1270, 1;
	setp.eq.b32 	%p202, %r999, 1;
	selp.f32 	%f696, 0f3F800000, %f891, %p202;
	fma.rn.f32 	%f697, %f695, %f696, 0f00000000;
	fma.rn.f32 	%f698, %f695, 0f37CBAC00, 0fBAB607ED;
	selp.f32 	%f699, %f698, 0fB94D4153, %p202;
	selp.f32 	%f700, 0f3D2AAABB, 0f3C0885E4, %p202;
	fma.rn.f32 	%f701, %f699, %f695, %f700;
	selp.f32 	%f702, 0fBEFFFFFF, 0fBE2AAAA8, %p202;
	fma.rn.f32 	%f703, %f701, %f695, %f702;
	fma.rn.f32 	%f704, %f703, %f697, %f696;
	and.b32  	%r1000, %r1270, 2;
	setp.eq.s32 	%p203, %r1000, 0;
	mov.f32 	%f705, 0f00000000;
	sub.f32 	%f706, %f705, %f704;
	selp.f32 	%f707, %f704, %f706, %p203;
	fma.rn.f32 	%f153, %f707, 0f3F800008, 0f358637BD;
	mul.f32 	%f708, %f153, 0f3F22F983;
	cvt.rni.s32.f32 	%r1274, %f708;
	cvt.rn.f32.s32 	%f709, %r1274;
	fma.rn.f32 	%f710, %f709, 0fBFC90FDA, %f153;
	fma.rn.f32 	%f711, %f709, 0fB3A22168, %f710;
	fma.rn.f32 	%f892, %f709, 0fA7C234C5, %f711;
	abs.f32 	%f155, %f153;
	setp.ltu.f32 	%p204, %f155, 0f47CE4780;
	@%p204 bra 	$L__BB0_212;
	setp.eq.f32 	%p205, %f155, 0f7F800000;
	@%p205 bra 	$L__BB0_211;
	mov.b32 	%r356, %f153;
	shl.b32 	%r1002, %r356, 8;
	or.b32  	%r357, %r1002, -2147483648;
	mov.b64 	%rd499, 0;
	mov.b32 	%r1271, 0;
$L__BB0_207:
	.pragma "nounroll";
	mul.wide.u32 	%rd387, %r1271, 4;
	add.s64 	%rd389, %rd454, %rd387;
	ld.global.nc.u32 	%r1003, [%rd389];
	mad.wide.u32 	%rd390, %r1003, %r357, %rd499;
	shr.u64 	%rd499, %rd390, 32;
	add.s64 	%rd391, %rd1, %rd387;
	st.local.u32 	[%rd391], %rd390;
	add.s32 	%r1271, %r1271, 1;
	setp.ne.s32 	%p206, %r1271, 6;
	@%p206 bra 	$L__BB0_207;
	shr.u32 	%r1004, %r356, 23;
	st.local.u32 	[%rd1+24], %rd499;
	and.b32  	%r360, %r1004, 31;
	and.b32  	%r1005, %r1004, 224;
	add.s32 	%r1006, %r1005, -128;
	shr.u32 	%r1007, %r1006, 5;
	mul.wide.u32 	%rd392, %r1007, 4;
	sub.s64 	%rd79, %rd1, %rd392;
	ld.local.u32 	%r1272, [%rd79+24];
	ld.local.u32 	%r1273, [%rd79+20];
	setp.eq.s32 	%p207, %r360, 0;
	@%p207 bra 	$L__BB0_210;
	shf.l.wrap.b32 	%r1272, %r1273, %r1272, %r360;
	ld.local.u32 	%r1008, [%rd79+16];
	shf.l.wrap.b32 	%r1273, %r1008, %r1273, %r360;
$L__BB0_210:
	shr.u32 	%r1009, %r1272, 30;
	shf.l.wrap.b32 	%r1010, %r1273, %r1272, 2;
	shl.b32 	%r1011, %r1273, 2;
	shr.u32 	%r1012, %r1010, 31;
	add.s32 	%r1013, %r1012, %r1009;
	neg.s32 	%r1014, %r1013;
	setp.lt.s32 	%p208, %r356, 0;
	selp.b32 	%r1274, %r1014, %r1013, %p208;
	xor.b32  	%r1015, %r1010, %r356;
	shr.s32 	%r1016, %r1010, 31;
	xor.b32  	%r1017, %r1016, %r1010;
	xor.b32  	%r1018, %r1016, %r1011;
	cvt.u64.u32 	%rd393, %r1017;
	shl.b64 	%rd394, %rd393, 32;
	cvt.u64.u32 	%rd395, %r1018;
	or.b64  	%rd396, %rd394, %rd395;
	cvt.rn.f64.s64 	%fd51, %rd396;
	mul.f64 	%fd52, %fd51, 0d3BF921FB54442D19;
	cvt.rn.f32.f64 	%f712, %fd52;
	neg.f32 	%f713, %f712;
	setp.lt.s32 	%p209, %r1015, 0;
	selp.f32 	%f892, %f713, %f712, %p209;
	bra.uni 	$L__BB0_212;
$L__BB0_211:
	mov.f32 	%f714, 0f00000000;
	mul.rn.f32 	%f892, %f153, %f714;
	mov.b32 	%r1274, 0;
$L__BB0_212:
	mul.rn.f32 	%f715, %f892, %f892;
	and.b32  	%r1020, %r1274, 1;
	setp.eq.b32 	%p210, %r1020, 1;
	selp.f32 	%f716, 0f3F800000, %f892, %p210;
	fma.rn.f32 	%f717, %f715, %f716, 0f00000000;
	fma.rn.f32 	%f718, %f715, 0f37CBAC00, 0fBAB607ED;
	selp.f32 	%f719, %f718, 0fB94D4153, %p210;
	selp.f32 	%f720, 0f3D2AAABB, 0f3C0885E4, %p210;
	fma.rn.f32 	%f721, %f719, %f715, %f720;
	selp.f32 	%f722, 0fBEFFFFFF, 0fBE2AAAA8, %p210;
	fma.rn.f32 	%f723, %f721, %f715, %f722;
	fma.rn.f32 	%f724, %f723, %f717, %f716;
	and.b32  	%r1021, %r1274, 2;
	setp.eq.s32 	%p211, %r1021, 0;
	mov.f32 	%f725, 0f00000000;
	sub.f32 	%f726, %f725, %f724;
	selp.f32 	%f727, %f724, %f726, %p211;
	fma.rn.f32 	%f159, %f727, 0f3F800008, 0f358637BD;
	mul.f32 	%f728, %f159, 0f3F22F983;
	cvt.rni.s32.f32 	%r1278, %f728;
	cvt.rn.f32.s32 	%f729, %r1278;
	fma.rn.f32 	%f730, %f729, 0fBFC90FDA, %f159;
	fma.rn.f32 	%f731, %f729, 0fB3A22168, %f730;
	fma.rn.f32 	%f893, %f729, 0fA7C234C5, %f731;
	abs.f32 	%f161, %f159;
	setp.ltu.f32 	%p212, %f161, 0f47CE4780;
	@%p212 bra 	$L__BB0_220;
	setp.eq.f32 	%p213, %f161, 0f7F800000;
	@%p213 bra 	$L__BB0_219;
	mov.b32 	%r370, %f159;
	shl.b32 	%r1023, %r370, 8;
	or.b32  	%r371, %r1023, -2147483648;
	mov.b64 	%rd500, 0;
	mov.b32 	%r1275, 0;
$L__BB0_215:
	.pragma "nounroll";
	mul.wide.u32 	%rd398, %r1275, 4;
	add.s64 	%rd400, %rd454, %rd398;
	ld.global.nc.u32 	%r1024, [%rd400];
	mad.wide.u32 	%rd401, %r1024, %r371, %rd500;
	shr.u64 	%rd500, %rd401, 32;
	add.s64 	%rd402, %rd1, %rd398;
	st.local.u32 	[%rd402], %rd401;
	add.s32 	%r1275, %r1275, 1;
	setp.ne.s32 	%p214, %r1275, 6;
	@%p214 bra 	$L__BB0_215;
	shr.u32 	%r1025, %r370, 23;
	st.local.u32 	[%rd1+24], %rd500;
	and.b32  	%r374, %r1025, 31;
	and.b32  	%r1026, %r1025, 224;
	add.s32 	%r1027, %r1026, -128;
	shr.u32 	%r1028, %r1027, 5;
	mul.wide.u32 	%rd403, %r1028, 4;
	sub.s64 	%rd82, %rd1, %rd403;
	ld.local.u32 	%r1276, [%rd82+24];
	ld.local.u32 	%r1277, [%rd82+20];
	setp.eq.s32 	%p215, %r374, 0;
	@%p215 bra 	$L__BB0_218;
	shf.l.wrap.b32 	%r1276, %r1277, %r1276, %r374;
	ld.local.u32 	%r1029, [%rd82+16];
	shf.l.wrap.b32 	%r1277, %r1029, %r1277, %r374;
$L__BB0_218:
	shr.u32 	%r1030, %r1276, 30;
	shf.l.wrap.b32 	%r1031, %r1277, %r1276, 2;
	shl.b32 	%r1032, %r1277, 2;
	shr.u32 	%r1033, %r1031, 31;
	add.s32 	%r1034, %r1033, %r1030;
	neg.s32 	%r1035, %r1034;
	setp.lt.s32 	%p216, %r370, 0;
	selp.b32 	%r1278, %r1035, %r1034, %p216;
	xor.b32  	%r1036, %r1031, %r370;
	shr.s32 	%r1037, %r1031, 31;
	xor.b32  	%r1038, %r1037, %r1031;
	xor.b32  	%r1039, %r1037, %r1032;
	cvt.u64.u32 	%rd404, %r1038;
	shl.b64 	%rd405, %rd404, 32;
	cvt.u64.u32 	%rd406, %r1039;
	or.b64  	%rd407, %rd405, %rd406;
	cvt.rn.f64.s64 	%fd53, %rd407;
	mul.f64 	%fd54, %fd53, 0d3BF921FB54442D19;
	cvt.rn.f32.f64 	%f732, %fd54;
	neg.f32 	%f733, %f732;
	setp.lt.s32 	%p217, %r1036, 0;
	selp.f32 	%f893, %f733, %f732, %p217;
	bra.uni 	$L__BB0_220;
$L__BB0_219:
	mov.f32 	%f734, 0f00000000;
	mul.rn.f32 	%f893, %f159, %f734;
	mov.b32 	%r1278, 0;
$L__BB0_220:
	mul.rn.f32 	%f735, %f893, %f893;
	and.b32  	%r1041, %r1278, 1;
	setp.eq.b32 	%p218, %r1041, 1;
	selp.f32 	%f736, 0f3F800000, %f893, %p218;
	fma.rn.f32 	%f737, %f735, %f736, 0f00000000;
	fma.rn.f32 	%f738, %f735, 0f37CBAC00, 0fBAB607ED;
	selp.f32 	%f739, %f738, 0fB94D4153, %p218;
	selp.f32 	%f740, 0f3D2AAABB, 0f3C0885E4, %p218;
	fma.rn.f32 	%f741, %f739, %f735, %f740;
	selp.f32 	%f742, 0fBEFFFFFF, 0fBE2AAAA8, %p218;
	fma.rn.f32 	%f743, %f741, %f735, %f742;
	fma.rn.f32 	%f744, %f743, %f737, %f736;
	and.b32  	%r1042, %r1278, 2;
	setp.eq.s32 	%p219, %r1042, 0;
	mov.f32 	%f745, 0f00000000;
	sub.f32 	%f746, %f745, %f744;
	selp.f32 	%f747, %f744, %f746, %p219;
	fma.rn.f32 	%f165, %f747, 0f3F800008, 0f358637BD;
	mul.f32 	%f748, %f165, 0f3F22F983;
	cvt.rni.s32.f32 	%r1282, %f748;
	cvt.rn.f32.s32 	%f749, %r1282;
	fma.rn.f32 	%f750, %f749, 0fBFC90FDA, %f165;
	fma.rn.f32 	%f751, %f749, 0fB3A22168, %f750;
	fma.rn.f32 	%f894, %f749, 0fA7C234C5, %f751;
	abs.f32 	%f167, %f165;
	setp.ltu.f32 	%p220, %f167, 0f47CE4780;
	@%p220 bra 	$L__BB0_228;
	setp.eq.f32 	%p221, %f167, 0f7F800000;
	@%p221 bra 	$L__BB0_227;
	mov.b32 	%r384, %f165;
	shl.b32 	%r1044, %r384, 8;
	or.b32  	%r385, %r1044, -2147483648;
	mov.b64 	%rd501, 0;
	mov.b32 	%r1279, 0;
$L__BB0_223:
	.pragma "nounroll";
	mul.wide.u32 	%rd409, %r1279, 4;
	add.s64 	%rd411, %rd454, %rd409;
	ld.global.nc.u32 	%r1045, [%rd411];
	mad.wide.u32 	%rd412, %r1045, %r385, %rd501;
	shr.u64 	%rd501, %rd412, 32;
	add.s64 	%rd413, %rd1, %rd409;
	st.local.u32 	[%rd413], %rd412;
	add.s32 	%r1279, %r1279, 1;
	setp.ne.s32 	%p222, %r1279, 6;
	@%p222 bra 	$L__BB0_223;
	shr.u32 	%r1046, %r384, 23;
	st.local.u32 	[%rd1+24], %rd501;
	and.b32  	%r388, %r1046, 31;
	and.b32  	%r1047, %r1046, 224;
	add.s32 	%r1048, %r1047, -128;
	shr.u32 	%r1049, %r1048, 5;
	mul.wide.u32 	%rd414, %r1049, 4;
	sub.s64 	%rd85, %rd1, %rd414;
	ld.local.u32 	%r1280, [%rd85+24];
	ld.local.u32 	%r1281, [%rd85+20];
	setp.eq.s32 	%p223, %r388, 0;
	@%p223 bra 	$L__BB0_226;
	shf.l.wrap.b32 	%r1280, %r1281, %r1280, %r388;
	ld.local.u32 	%r1050, [%rd85+16];
	shf.l.wrap.b32 	%r1281, %r1050, %r1281, %r388;
$L__BB0_226:
	shr.u32 	%r1051, %r1280, 30;
	shf.l.wrap.b32 	%r1052, %r1281, %r1280, 2;
	shl.b32 	%r1053, %r1281, 2;
	shr.u32 	%r1054, %r1052, 31;
	add.s32 	%r1055, %r1054, %r1051;
	neg.s32 	%r1056, %r1055;
	setp.lt.s32 	%p224, %r384, 0;
	selp.b32 	%r1282, %r1056, %r1055, %p224;
	xor.b32  	%r1057, %r1052, %r384;
	shr.s32 	%r1058, %r1052, 31;
	xor.b32  	%r1059, %r1058, %r1052;
	xor.b32  	%r1060, %r1058, %r1053;
	cvt.u64.u32 	%rd415, %r1059;
	shl.b64 	%rd416, %rd415, 32;
	cvt.u64.u32 	%rd417, %r1060;
	or.b64  	%rd418, %rd416, %rd417;
	cvt.rn.f64.s64 	%fd55, %rd418;
	mul.f64 	%fd56, %fd55, 0d3BF921FB54442D19;
	cvt.rn.f32.f64 	%f752, %fd56;
	neg.f32 	%f753, %f752;
	setp.lt.s32 	%p225, %r1057, 0;
	selp.f32 	%f894, %f753, %f752, %p225;
	bra.uni 	$L__BB0_228;
$L__BB0_227:
	mov.f32 	%f754, 0f00000000;
	mul.rn.f32 	%f894, %f165, %f754;
	mov.b32 	%r1282, 0;
$L__BB0_228:
	mul.rn.f32 	%f755, %f894, %f894;
	and.b32  	%r1062, %r1282, 1;
	setp.eq.b32 	%p226, %r1062, 1;
	selp.f32 	%f756, 0f3F800000, %f894, %p226;
	fma.rn.f32 	%f757, %f755, %f756, 0f00000000;
	fma.rn.f32 	%f758, %f755, 0f37CBAC00, 0fBAB607ED;
	selp.f32 	%f759, %f758, 0fB94D4153, %p226;
	selp.f32 	%f760, 0f3D2AAABB, 0f3C0885E4, %p226;
	fma.rn.f32 	%f761, %f759, %f755, %f760;
	selp.f32 	%f762, 0fBEFFFFFF, 0fBE2AAAA8, %p226;
	fma.rn.f32 	%f763, %f761, %f755, %f762;
	fma.rn.f32 	%f764, %f763, %f757, %f756;
	and.b32  	%r1063, %r1282, 2;
	setp.eq.s32 	%p227, %r1063, 0;
	mov.f32 	%f765, 0f00000000;
	sub.f32 	%f766, %f765, %f764;
	selp.f32 	%f767, %f764, %f766, %p227;
	fma.rn.f32 	%f171, %f767, 0f3F800008, 0f358637BD;
	mul.f32 	%f768, %f171, 0f3F22F983;
	cvt.rni.s32.f32 	%r1286, %f768;
	cvt.rn.f32.s32 	%f769, %r1286;
	fma.rn.f32 	%f770, %f769, 0fBFC90FDA, %f171;
	fma.rn.f32 	%f771, %f769, 0fB3A22168, %f770;
	fma.rn.f32 	%f895, %f769, 0fA7C234C5, %f771;
	abs.f32 	%f173, %f171;
	setp.ltu.f32 	%p228, %f173, 0f47CE4780;
	@%p228 bra 	$L__BB0_236;
	setp.eq.f32 	%p229, %f173, 0f7F800000;
	@%p229 bra 	$L__BB0_235;
	mov.b32 	%r398, %f171;
	shl.b32 	%r1065, %r398, 8;
	or.b32  	%r399, %r1065, -2147483648;
	mov.b64 	%rd502, 0;
	mov.b32 	%r1283, 0;
$L__BB0_231:
	.pragma "nounroll";
	mul.wide.u32 	%rd420, %r1283, 4;
	add.s64 	%rd422, %rd454, %rd420;
	ld.global.nc.u32 	%r1066, [%rd422];
	mad.wide.u32 	%rd423, %r1066, %r399, %rd502;
	shr.u64 	%rd502, %rd423, 32;
	add.s64 	%rd424, %rd1, %rd420;
	st.local.u32 	[%rd424], %rd423;
	add.s32 	%r1283, %r1283, 1;
	setp.ne.s32 	%p230, %r1283, 6;
	@%p230 bra 	$L__BB0_231;
	shr.u32 	%r1067, %r398, 23;
	st.local.u32 	[%rd1+24], %rd502;
	and.b32  	%r402, %r1067, 31;
	and.b32  	%r1068, %r1067, 224;
	add.s32 	%r1069, %r1068, -128;
	shr.u32 	%r1070, %r1069, 5;
	mul.wide.u32 	%rd425, %r1070, 4;
	sub.s64 	%rd88, %rd1, %rd425;
	ld.local.u32 	%r1284, [%rd88+24];
	ld.local.u32 	%r1285, [%rd88+20];
	setp.eq.s32 	%p231, %r402, 0;
	@%p231 bra 	$L__BB0_234;
	shf.l.wrap.b32 	%r1284, %r1285, %r1284, %r402;
	ld.local.u32 	%r1071, [%rd88+16];
	shf.l.wrap.b32 	%r1285, %r1071, %r1285, %r402;
$L__BB0_234:
	shr.u32 	%r1072, %r1284, 30;
	shf.l.wrap.b32 	%r1073, %r1285, %r1284, 2;
	shl.b32 	%r1074, %r1285, 2;
	shr.u32 	%r1075, %r1073, 31;
	add.s32 	%r1076, %r1075, %r1072;
	neg.s32 	%r1077, %r1076;
	setp.lt.s32 	%p232, %r398, 0;
	selp.b32 	%r1286, %r1077, %r1076, %p232;
	xor.b32  	%r1078, %r1073, %r398;
	shr.s32 	%r1079, %r1073, 31;
	xor.b32  	%r1080, %r1079, %r1073;
	xor.b32  	%r1081, %r1079, %r1074;
	cvt.u64.u32 	%rd426, %r1080;
	shl.b64 	%rd427, %rd426, 32;
	cvt.u64.u32 	%rd428, %r1081;
	or.b64  	%rd429, %rd427, %rd428;
	cvt.rn.f64.s64 	%fd57, %rd429;
	mul.f64 	%fd58, %fd57, 0d3BF921FB54442D19;
	cvt.rn.f32.f64 	%f772, %fd58;
	neg.f32 	%f773, %f772;
	setp.lt.s32 	%p233, %r1078, 0;
	selp.f32 	%f895, %f773, %f772, %p233;
	bra.uni 	$L__BB0_236;
$L__BB0_235:
	mov.f32 	%f774, 0f00000000;
	mul.rn.f32 	%f895, %f171, %f774;
	mov.b32 	%r1286, 0;
$L__BB0_236:
	mul.rn.f32 	%f775, %f895, %f895;
	and.b32  	%r1083, %r1286, 1;
	setp.eq.b32 	%p234, %r1083, 1;
	selp.f32 	%f776, 0f3F800000, %f895, %p234;
	fma.rn.f32 	%f777, %f775, %f776, 0f00000000;
	fma.rn.f32 	%f778, %f775, 0f37CBAC00, 0fBAB607ED;
	selp.f32 	%f779, %f778, 0fB94D4153, %p234;
	selp.f32 	%f780, 0f3D2AAABB, 0f3C0885E4, %p234;
	fma.rn.f32 	%f781, %f779, %f775, %f780;
	selp.f32 	%f782, 0fBEFFFFFF, 0fBE2AAAA8, %p234;
	fma.rn.f32 	%f783, %f781, %f775, %f782;
	fma.rn.f32 	%f784, %f783, %f777, %f776;
	and.b32  	%r1084, %r1286, 2;
	setp.eq.s32 	%p235, %r1084, 0;
	mov.f32 	%f785, 0f00000000;
	sub.f32 	%f786, %f785, %f784;
	selp.f32 	%f787, %f784, %f786, %p235;
	fma.rn.f32 	%f177, %f787, 0f3F800008, 0f358637BD;
	mul.f32 	%f788, %f177, 0f3F22F983;
	cvt.rni.s32.f32 	%r1290, %f788;
	cvt.rn.f32.s32 	%f789, %r1290;
	fma.rn.f32 	%f790, %f789, 0fBFC90FDA, %f177;
	fma.rn.f32 	%f791, %f789, 0fB3A22168, %f790;
	fma.rn.f32 	%f896, %f789, 0fA7C234C5, %f791;
	abs.f32 	%f179, %f177;
	setp.ltu.f32 	%p236, %f179, 0f47CE4780;
	@%p236 bra 	$L__BB0_244;
	setp.eq.f32 	%p237, %f179, 0f7F800000;
	@%p237 bra 	$L__BB0_243;
	mov.b32 	%r412, %f177;
	shl.b32 	%r1086, %r412, 8;
	or.b32  	%r413, %r1086, -2147483648;
	mov.b64 	%rd503, 0;
	mov.b32 	%r1287, 0;
$L__BB0_239:
	.pragma "nounroll";
	mul.wide.u32 	%rd431, %r1287, 4;
	add.s64 	%rd433, %rd454, %rd431;
	ld.global.nc.u32 	%r1087, [%rd433];
	mad.wide.u32 	%rd434, %r1087, %r413, %rd503;
	shr.u64 	%rd503, %rd434, 32;
	add.s64 	%rd435, %rd1, %rd431;
	st.local.u32 	[%rd435], %rd434;
	add.s32 	%r1287, %r1287, 1;
	setp.ne.s32 	%p238, %r1287, 6;
	@%p238 bra 	$L__BB0_239;
	shr.u32 	%r1088, %r412, 23;
	st.local.u32 	[%rd1+24], %rd503;
	and.b32  	%r416, %r1088, 31;
	and.b32  	%r1089, %r1088, 224;
	add.s32 	%r1090, %r1089, -128;
	shr.u32 	%r1091, %r1090, 5;
	mul.wide.u32 	%rd436, %r1091, 4;
	sub.s64 	%rd91, %rd1, %rd436;
	ld.local.u32 	%r1288, [%rd91+24];
	ld.local.u32 	%r1289, [%rd91+20];
	setp.eq.s32 	%p239, %r416, 0;
	@%p239 bra 	$L__BB0_242;
	shf.l.wrap.b32 	%r1288, %r1289, %r1288, %r416;
	ld.local.u32 	%r1092, [%rd91+16];
	shf.l.wrap.b32 	%r1289, %r1092, %r1289, %r416;
$L__BB0_242:
	shr.u32 	%r1093, %r1288, 30;
	shf.l.wrap.b32 	%r1094, %r1289, %r1288, 2;
	shl.b32 	%r1095, %r1289, 2;
	shr.u32 	%r1096, %r1094, 31;
	add.s32 	%r1097, %r1096, %r1093;
	neg.s32 	%r1098, %r1097;
	setp.lt.s32 	%p240, %r412, 0;
	selp.b32 	%r1290, %r1098, %r1097, %p240;
	xor.b32  	%r1099, %r1094, %r412;
	shr.s32 	%r1100, %r1094, 31;
	xor.b32  	%r1101, %r1100, %r1094;
	xor.b32  	%r1102, %r1100, %r1095;
	cvt.u64.u32 	%rd437, %r1101;
	shl.b64 	%rd438, %rd437, 32;
	cvt.u64.u32 	%rd439, %r1102;
	or.b64  	%rd440, %rd438, %rd439;
	cvt.rn.f64.s64 	%fd59, %rd440;
	mul.f64 	%fd60, %fd59, 0d3BF921FB54442D19;
	cvt.rn.f32.f64 	%f792, %fd60;
	neg.f32 	%f793, %f792;
	setp.lt.s32 	%p241, %r1099, 0;
	selp.f32 	%f896, %f793, %f792, %p241;
	bra.uni 	$L__BB0_244;
$L__BB0_243:
	mov.f32 	%f794, 0f00000000;
	mul.rn.f32 	%f896, %f177, %f794;
	mov.b32 	%r1290, 0;
$L__BB0_244:
	mul.rn.f32 	%f795, %f896, %f896;
	and.b32  	%r1104, %r1290, 1;
	setp.eq.b32 	%p242, %r1104, 1;
	selp.f32 	%f796, 0f3F800000, %f896, %p242;
	fma.rn.f32 	%f797, %f795, %f796, 0f00000000;
	fma.rn.f32 	%f798, %f795, 0f37CBAC00, 0fBAB607ED;
	selp.f32 	%f799, %f798, 0fB94D4153, %p242;
	selp.f32 	%f800, 0f3D2AAABB, 0f3C0885E4, %p242;
	fma.rn.f32 	%f801, %f799, %f795, %f800;
	selp.f32 	%f802, 0fBEFFFFFF, 0fBE2AAAA8, %p242;
	fma.rn.f32 	%f803, %f801, %f795, %f802;
	fma.rn.f32 	%f804, %f803, %f797, %f796;
	and.b32  	%r1105, %r1290, 2;
	setp.eq.s32 	%p243, %r1105, 0;
	mov.f32 	%f805, 0f00000000;
	sub.f32 	%f806, %f805, %f804;
	selp.f32 	%f807, %f804, %f806, %p243;
	fma.rn.f32 	%f183, %f807, 0f3F800008, 0f358637BD;
	mul.f32 	%f808, %f183, 0f3F22F983;
	cvt.rni.s32.f32 	%r1294, %f808;
	cvt.rn.f32.s32 	%f809, %r1294;
	fma.rn.f32 	%f810, %f809, 0fBFC90FDA, %f183;
	fma.rn.f32 	%f811, %f809, 0fB3A22168, %f810;
	fma.rn.f32 	%f897, %f809, 0fA7C234C5, %f811;
	abs.f32 	%f185, %f183;
	setp.ltu.f32 	%p244, %f185, 0f47CE4780;
	@%p244 bra 	$L__BB0_252;
	setp.eq.f32 	%p245, %f185, 0f7F800000;
	@%p245 bra 	$L__BB0_251;
	mov.b32 	%r426, %f183;
	shl.b32 	%r1107, %r426, 8;
	or.b32  	%r427, %r1107, -2147483648;
	mov.b64 	%rd504, 0;
	mov.b32 	%r1291, 0;
$L__BB0_247:
	.pragma "nounroll";
	mul.wide.u32 	%rd442, %r1291, 4;
	add.s64 	%rd444, %rd454, %rd442;
	ld.global.nc.u32 	%r1108, [%rd444];
	mad.wide.u32 	%rd445, %r1108, %r427, %rd504;
	shr.u64 	%rd504, %rd445, 32;
	add.s64 	%rd446, %rd1, %rd442;
	st.local.u32 	[%rd446], %rd445;
	add.s32 	%r1291, %r1291, 1;
	setp.ne.s32 	%p246, %r1291, 6;
	@%p246 bra 	$L__BB0_247;
	shr.u32 	%r1109, %r426, 23;
	st.local.u32 	[%rd1+24], %rd504;
	and.b32  	%r430, %r1109, 31;
	and.b32  	%r1110, %r1109, 224;
	add.s32 	%r1111, %r1110, -128;
	shr.u32 	%r1112, %r1111, 5;
	mul.wide.u32 	%rd447, %r1112, 4;
	sub.s64 	%rd94, %rd1, %rd447;
	ld.local.u32 	%r1292, [%rd94+24];
	ld.local.u32 	%r1293, [%rd94+20];
	setp.eq.s32 	%p247, %r430, 0;
	@%p247 bra 	$L__BB0_250;
	shf.l.wrap.b32 	%r1292, %r1293, %r1292, %r430;
	ld.local.u32 	%r1113, [%rd94+16];
	shf.l.wrap.b32 	%r1293, %r1113, %r1293, %r430;
$L__BB0_250:
	shr.u32 	%r1114, %r1292, 30;
	shf.l.wrap.b32 	%r1115, %r1293, %r1292, 2;
	shl.b32 	%r1116, %r1293, 2;
	shr.u32 	%r1117, %r1115, 31;
	add.s32 	%r1118, %r1117, %r1114;
	neg.s32 	%r1119, %r1118;
	setp.lt.s32 	%p248, %r426, 0;
	selp.b32 	%r1294, %r1119, %r1118, %p248;
	xor.b32  	%r1120, %r1115, %r426;
	shr.s32 	%r1121, %r1115, 31;
	xor.b32  	%r1122, %r1121, %r1115;
	xor.b32  	%r1123, %r1121, %r1116;
	cvt.u64.u32 	%rd448, %r1122;
	shl.b64 	%rd449, %rd448, 32;
	cvt.u64.u32 	%rd450, %r1123;
	or.b64  	%rd451, %rd449, %rd450;
	cvt.rn.f64.s64 	%fd61, %rd451;
	mul.f64 	%fd62, %fd61, 0d3BF921FB54442D19;
	cvt.rn.f32.f64 	%f812, %fd62;
	neg.f32 	%f813, %f812;
	setp.lt.s32 	%p249, %r1120, 0;
	selp.f32 	%f897, %f813, %f812, %p249;
	bra.uni 	$L__BB0_252;
$L__BB0_251:
	mov.f32 	%f814, 0f00000000;
	mul.rn.f32 	%f897, %f183, %f814;
	mov.b32 	%r1294, 0;
$L__BB0_252:
	mul.rn.f32 	%f815, %f897, %f897;
	and.b32  	%r1125, %r1294, 1;
	setp.eq.b32 	%p250, %r1125, 1;
	selp.f32 	%f816, 0f3F800000, %f897, %p250;
	fma.rn.f32 	%f817, %f815, %f816, 0f00000000;
	fma.rn.f32 	%f818, %f815, 0f37CBAC00, 0fBAB607ED;
	selp.f32 	%f819, %f818, 0fB94D4153, %p250;
	selp.f32 	%f820, 0f3D2AAABB, 0f3C0885E4, %p250;
	fma.rn.f32 	%f821, %f819, %f815, %f820;
	selp.f32 	%f822, 0fBEFFFFFF, 0fBE2AAAA8, %p250;
	fma.rn.f32 	%f823, %f821, %f815, %f822;
	fma.rn.f32 	%f824, %f823, %f817, %f816;
	and.b32  	%r1126, %r1294, 2;
	setp.eq.s32 	%p251, %r1126, 0;
	mov.f32 	%f825, 0f00000000;
	sub.f32 	%f826, %f825, %f824;
	selp.f32 	%f827, %f824, %f826, %p251;
	fma.rn.f32 	%f189, %f827, 0f3F800008, 0f358637BD;
	mul.f32 	%f828, %f189, 0f3F22F983;
	cvt.rni.s32.f32 	%r1298, %f828;
	cvt.rn.f32.s32 	%f829, %r1298;
	fma.rn.f32 	%f830, %f829, 0fBFC90FDA, %f189;
	fma.rn.f32 	%f831, %f829, 0fB3A22168, %f830;
	fma.rn.f32 	%f898, %f829, 0fA7C234C5, %f831;
	abs.f32 	%f191, %f189;
	setp.ltu.f32 	%p252, %f191, 0f47CE4780;
	@%p252 bra 	$L__BB0_260;
	setp.eq.f32 	%p253, %f191, 0f7F800000;
	@%p253 bra 	$L__BB0_259;
	mov.b32 	%r440, %f189;
	shl.b32 	%r1128, %r440, 8;
	or.b32  	%r441, %r1128, -2147483648;
	mov.b64 	%rd505, 0;
	mov.b32 	%r1295, 0;
$L__BB0_255:
	.pragma "nounroll";
	mul.wide.u32 	%rd453, %r1295, 4;
	add.s64 	%rd455, %rd454, %rd453;
	ld.global.nc.u32 	%r1129, [%rd455];
	mad.wide.u32 	%rd456, %r1129, %r441, %rd505;
	shr.u64 	%rd505, %rd456, 32;
	add.s64 	%rd457, %rd1, %rd453;
	st.local.u32 	[%rd457], %rd456;
	add.s32 	%r1295, %r1295, 1;
	setp.ne.s32 	%p254, %r1295, 6;
	@%p254 bra 	$L__BB0_255;
	shr.u32 	%r1130, %r440, 23;
	st.local.u32 	[%rd1+24], %rd505;
	and.b32  	%r444, %r1130, 31;
	and.b32  	%r1131, %r1130, 224;
	add.s32 	%r1132, %r1131, -128;
	shr.u32 	%r1133, %r1132, 5;
	mul.wide.u32 	%rd458, %r1133, 4;
	sub.s64 	%rd97, %rd1, %rd458;
	ld.local.u32 	%r1296, [%rd97+24];
	ld.local.u32 	%r1297, [%rd97+20];
	setp.eq.s32 	%p255, %r444, 0;
	@%p255 bra 	$L__BB0_258;
	shf.l.wrap.b32 	%r1296, %r1297, %r1296, %r444;
	ld.local.u32 	%r1134, [%rd97+16];
	shf.l.wrap.b32 	%r1297, %r1134, %r1297, %r444;
$L__BB0_258:
	shr.u32 	%r1135, %r1296, 30;
	shf.l.wrap.b32 	%r1136, %r1297, %r1296, 2;
	shl.b32 	%r1137, %r1297, 2;
	shr.u32 	%r1138, %r1136, 31;
	add.s32 	%r1139, %r1138, %r1135;
	neg.s32 	%r1140, %r1139;
	setp.lt.s32 	%p256, %r440, 0;
	selp.b32 	%r1298, %r1140, %r1139, %p256;
	xor.b32  	%r1141, %r1136, %r440;
	shr.s32 	%r1142, %r1136, 31;
	xor.b32  	%r1143, %r1142, %r1136;
	xor.b32  	%r1144, %r1142, %r1137;
	cvt.u64.u32 	%rd459, %r1143;
	shl.b64 	%rd460, %rd459, 32;
	cvt.u64.u32 	%rd461, %r1144;
	or.b64  	%rd462, %rd460, %rd461;
	cvt.rn.f64.s64 	%fd63, %rd462;
	mul.f64 	%fd64, %fd63, 0d3BF921FB54442D19;
	cvt.rn.f32.f64 	%f832, %fd64;
	neg.f32 	%f833, %f832;
	setp.lt.s32 	%p257, %r1141, 0;
	selp.f32 	%f898, %f833, %f832, %p257;
	bra.uni 	$L__BB0_260;
$L__BB0_259:
	mov.f32 	%f834, 0f00000000;
	mul.rn.f32 	%f898, %f189, %f834;
	mov.b32 	%r1298, 0;
$L__BB0_260:
	mul.rn.f32 	%f835, %f898, %f898;
	and.b32  	%r1146, %r1298, 1;
	setp.eq.b32 	%p258, %r1146, 1;
	selp.f32 	%f836, 0f3F800000, %f898, %p258;
	fma.rn.f32 	%f837, %f835, %f836, 0f00000000;
	fma.rn.f32 	%f838, %f835, 0f37CBAC00, 0fBAB607ED;
	selp.f32 	%f839, %f838, 0fB94D4153, %p258;
	selp.f32 	%f840, 0f3D2AAABB, 0f3C0885E4, %p258;
	fma.rn.f32 	%f841, %f839, %f835, %f840;
	selp.f32 	%f842, 0fBEFFFFFF, 0fBE2AAAA8, %p258;
	fma.rn.f32 	%f843, %f841, %f835, %f842;
	fma.rn.f32 	%f844, %f843, %f837, %f836;
	and.b32  	%r1147, %r1298, 2;
	setp.eq.s32 	%p259, %r1147, 0;
	mov.f32 	%f845, 0f00000000;
	sub.f32 	%f846, %f845, %f844;
	selp.f32 	%f903, %f844, %f846, %p259;
	add.s32 	%r1170, %r1170, 32;
	setp.ne.s32 	%p260, %r1170, %r3;
	@%p260 bra 	$L__BB0_4;
$L__BB0_261:
	setp.eq.s32 	%p261, %r2, 0;
	@%p261 bra 	$L__BB0_272;
	mov.b32 	%r1299, 0;
	mov.u64 	%rd463, __cudart_i2opi_f;
$L__BB0_263:
	.pragma "nounroll";
	fma.rn.f32 	%f199, %f903, 0f3F800008, 0f358637BD;
	mul.f32 	%f847, %f199, 0f3F22F983;
	cvt.rni.s32.f32 	%r1303, %f847;
	cvt.rn.f32.s32 	%f848, %r1303;
	fma.rn.f32 	%f849, %f848, 0fBFC90FDA, %f199;
	fma.rn.f32 	%f850, %f848, 0fB3A22168, %f849;
	fma.rn.f32 	%f902, %f848, 0fA7C234C5, %f850;
	abs.f32 	%f201, %f199;
	setp.ltu.f32 	%p262, %f201, 0f47CE4780;
	@%p262 bra 	$L__BB0_271;
	setp.eq.f32 	%p263, %f201, 0f7F800000;
	@%p263 bra 	$L__BB0_270;
	mov.b32 	%r456, %f199;
	shl.b32 	%r1150, %r456, 8;
	or.b32  	%r457, %r1150, -2147483648;
	mov.b64 	%rd508, 0;
	mov.b32 	%r1300, 0;
	mov.u64 	%rd506, %rd463;
	mov.u64 	%rd507, %rd1;
$L__BB0_266:
	.pragma "nounroll";
	ld.global.nc.u32 	%r1151, [%rd506];
	mad.wide.u32 	%rd465, %r1151, %r457, %rd508;
	shr.u64 	%rd508, %rd465, 32;
	st.local.u32 	[%rd507], %rd465;
	add.s32 	%r1300, %r1300, 1;
	add.s64 	%rd507, %rd507, 4;
	add.s64 	%rd506, %rd506, 4;
	setp.ne.s32 	%p264, %r1300, 6;
	@%p264 bra 	$L__BB0_266;
	shr.u32 	%r1152, %r456, 23;
	st.local.u32 	[%rd1+24], %rd508;
	and.b32  	%r460, %r1152, 31;
	and.b32  	%r1153, %r1152, 224;
	add.s32 	%r1154, %r1153, -128;
	shr.u32 	%r1155, %r1154, 5;
	mul.wide.u32 	%rd466, %r1155, 4;
	sub.s64 	%rd104, %rd1, %rd466;
	ld.local.u32 	%r1301, [%rd104+24];
	ld.local.u32 	%r1302, [%rd104+20];
	setp.eq.s32 	%p265, %r460, 0;
	@%p265 bra 	$L__BB0_269;
	shf.l.wrap.b32 	%r1301, %r1302, %r1301, %r460;
	ld.local.u32 	%r1156, [%rd104+16];
	shf.l.wrap.b32 	%r1302, %r1156, %r1302, %r460;
$L__BB0_269:
	shr.u32 	%r1157, %r1301, 30;
	shf.l.wrap.b32 	%r1158, %r1302, %r1301, 2;
	shl.b32 	%r1159, %r1302, 2;
	shr.u32 	%r1160, %r1158, 31;
	add.s32 	%r1161, %r1160, %r1157;
	neg.s32 	%r1162, %r1161;
	setp.lt.s32 	%p266, %r456, 0;
	selp.b32 	%r1303, %r1162, %r1161, %p266;
	xor.b32  	%r1163, %r1158, %r456;
	shr.s32 	%r1164, %r1158, 31;
	xor.b32  	%r1165, %r1164, %r1158;
	xor.b32  	%r1166, %r1164, %r1159;
	cvt.u64.u32 	%rd467, %r1165;
	shl.b64 	%rd468, %rd467, 32;
	cvt.u64.u32 	%rd469, %r1166;
	or.b64  	%rd470, %rd468, %rd469;
	cvt.rn.f64.s64 	%fd65, %rd470;
	mul.f64 	%fd66, %fd65, 0d3BF921FB54442D19;
	cvt.rn.f32.f64 	%f851, %fd66;
	neg.f32 	%f852, %f851;
	setp.lt.s32 	%p267, %r1163, 0;
	selp.f32 	%f902, %f852, %f851, %p267;
	bra.uni 	$L__BB0_271;
$L__BB0_270:
	mov.f32 	%f853, 0f00000000;
	mul.rn.f32 	%f902, %f199, %f853;
	mov.b32 	%r1303, 0;
$L__BB0_271:
	mul.rn.f32 	%f854, %f902, %f902;
	and.b32  	%r1168, %r1303, 1;
	setp.eq.b32 	%p268, %r1168, 1;
	selp.f32 	%f855, 0f3F800000, %f902, %p268;
	fma.rn.f32 	%f856, %f854, %f855, 0f00000000;
	fma.rn.f32 	%f857, %f854, 0f37CBAC00, 0fBAB607ED;
	selp.f32 	%f858, %f857, 0fB94D4153, %p268;
	selp.f32 	%f859, 0f3D2AAABB, 0f3C0885E4, %p268;
	fma.rn.f32 	%f860, %f858, %f854, %f859;
	selp.f32 	%f861, 0fBEFFFFFF, 0fBE2AAAA8, %p268;
	fma.rn.f32 	%f862, %f860, %f854, %f861;
	fma.rn.f32 	%f863, %f862, %f856, %f855;
	and.b32  	%r1169, %r1303, 2;
	setp.eq.s32 	%p269, %r1169, 0;
	mov.f32 	%f864, 0f00000000;
	sub.f32 	%f865, %f864, %f863;
	selp.f32 	%f903, %f863, %f865, %p269;
	add.s32 	%r1299, %r1299, 1;
	setp.ne.s32 	%p270, %r1299, %r2;
	@%p270 bra 	$L__BB0_263;
$L__BB0_272:
	cvta.to.global.u64 	%rd471, %rd106;
	add.s64 	%rd473, %rd471, %rd109;
	st.global.f32 	[%rd473], %f903;
$L__BB0_273:
	ret;

}


// ===== COMPILED SASS (sm_100) =====

	.target	sm_100

	.elftype	@"ET_EXEC"


//--------------------- .note.nv.tkinfo           --------------------------
	.section	.note.nv.tkinfo,"",@"SHT_NOTE"
	.sectionflags	@"SHF_NOTE_NV_TKINFO"
	.tkinfo
        /*0018*/ 	.word	0x00000002
        /*0030*/ 	.string	""
        /*0030*/ 	.string	"ptxas"
        /*0030*/ 	.string	"Cuda compilation tools, release 13.0, V13.0.88"
        /*0030*/ 	.string	"Build cuda_13.0.r13.0/compiler.36424714_0"
        /*0030*/ 	.string	"-arch sm_100 -m 64 "



//--------------------- .note.nv.cuinfo           --------------------------
	.section	.note.nv.cuinfo,"",@"SHT_NOTE"
	.sectionflags	@"SHF_NOTE_NV_CUINFO"
        /*0018*/ 	.short	0x0002
        /*001a*/ 	.short	0x0064
        /*001c*/ 	.short	0x0082
	.zero		2


//--------------------- .nv.info                  --------------------------
	.section	.nv.info,"",@"SHT_CUDA_INFO"
	.align	4


	//----- nvinfo : EIATTR_REGCOUNT
	.align		4
        /*0000*/ 	.byte	0x04, 0x2f
        /*0002*/ 	.short	(.L_2 - .L_1)
	.align		4
.L_1:
        /*0004*/ 	.word	index@(_Z25mem_compute_stress_kernelPfS_ii)
        /*0008*/ 	.word	0x00000016


	//----- nvinfo : EIATTR_FRAME_SIZE
	.align		4
.L_2:
        /*000c*/ 	.byte	0x04, 0x11
        /*000e*/ 	.short	(.L_4 - .L_3)
	.align		4
.L_3:
        /*0010*/ 	.word	index@(_Z25mem_compute_stress_kernelPfS_ii)
        /*0014*/ 	.word	0x00000020


	//----- nvinfo : EIATTR_MIN_STACK_SIZE
	.align		4
.L_4:
        /*0018*/ 	.byte	0x04, 0x12
        /*001a*/ 	.short	(.L_6 - .L_5)
	.align		4
.L_5:
        /*001c*/ 	.word	index@(_Z25mem_compute_stress_kernelPfS_ii)
        /*0020*/ 	.word	0x00000020
.L_6:


//--------------------- .nv.compat                --------------------------
	.section	.nv.compat,"",@"SHT_CUDA_COMPAT_INFO"
	.align	4
        /*0000*/ 	.byte	0x02, 0x09, 0x00, 0x00, 0x02, 0x02, 0x01, 0x00, 0x02, 0x05, 0x05, 0x00, 0x03, 0x07, 0x01, 0x01
        /*0010*/ 	.byte	0x02, 0x03, 0x00, 0x00, 0x02, 0x06, 0x01, 0x00, 0x04, 0x0b, 0x08, 0x00, 0x01, 0x00, 0x00, 0x00
        /*0020*/ 	.byte	0x00, 0x00, 0x00, 0x00


//--------------------- .nv.info._Z25mem_compute_stress_kernelPfS_ii --------------------------
	.section	.nv.info._Z25mem_compute_stress_kernelPfS_ii,"",@"SHT_CUDA_INFO"
	.sectionflags	@""
	.align	4


	//----- nvinfo : EIATTR_CUDA_API_VERSION
	.align		4
        /*0000*/ 	.byte	0x04, 0x37
        /*0002*/ 	.short	(.L_8 - .L_7)
.L_7:
        /*0004*/ 	.word	0x00000082


	//----- nvinfo : EIATTR_KPARAM_INFO
	.align		4
.L_8:
        /*0008*/ 	.byte	0x04, 0x17
        /*000a*/ 	.short	(.L_10 - .L_9)
.L_9:
        /*000c*/ 	.word	0x00000000
        /*0010*/ 	.short	0x0003
        /*0012*/ 	.short	0x0014
        /*0014*/ 	.byte	0x00, 0xf0, 0x11, 0x00


	//----- nvinfo : EIATTR_KPARAM_INFO
	.align		4
.L_10:
        /*0018*/ 	.byte	0x04, 0x17
        /*001a*/ 	.short	(.L_12 - .L_11)
.L_11:
        /*001c*/ 	.word	0x00000000
        /*0020*/ 	.short	0x0002
        /*0022*/ 	.short	0x0010
        /*0024*/ 	.byte	0x00, 0xf0, 0x11, 0x00


	//----- nvinfo : EIATTR_KPARAM_INFO
	.align		4
.L_12:
        /*0028*/ 	.byte	0x04, 0x17
        /*002a*/ 	.short	(.L_14 - .L_13)
.L_13:
        /*002c*/ 	.word	0x00000000
        /*0030*/ 	.short	0x0001
        /*0032*/ 	.short	0x0008
        /*0034*/ 	.byte	0x00, 0xf5, 0x21, 0x00


	//----- nvinfo : EIATTR_KPARAM_INFO
	.align		4
.L_14:
        /*0038*/ 	.byte	0x04, 0x17
        /*003a*/ 	.short	(.L_16 - .L_15)
.L_15:
        /*003c*/ 	.word	0x00000000
        /*0040*/ 	.short	0x0000
        /*0042*/ 	.short	0x0000
        /*0044*/ 	.byte	0x00, 0xf5, 0x21, 0x00


	//----- nvinfo : EIATTR_SPARSE_MMA_MASK
	.align		4
.L_16:
        /*0048*/ 	.byte	0x03, 0x50
        /*004a*/ 	.short	0x0000


	//----- nvinfo : EIATTR_MAXREG_COUNT
	.align		4
        /*004c*/ 	.byte	0x03, 0x1b
        /*004e*/ 	.short	0x00ff


	//----- nvinfo : EIATTR_MERCURY_ISA_VERSION
	.align		4
        /*0050*/ 	.byte	0x03, 0x5f
        /*0052*/ 	.short	0x0101


	//----- nvinfo : EIATTR_VRC_CTA_INIT_COUNT
	.align		4
        /*0054*/ 	.byte	0x02, 0x4a
	.zero		1
	.zero		1


	//----- nvinfo : EIATTR_EXIT_INSTR_OFFSETS
	.align		4
        /*0058*/ 	.byte	0x04, 0x1c
        /*005a*/ 	.short	(.L_18 - .L_17)


	//   ....[0]....
.L_17:
        /*005c*/ 	.word	0x00000080


	//   ....[1]....
        /*0060*/ 	.word	0x0000a190


	//----- nvinfo : EIATTR_CRS_STACK_SIZE
	.align		4
.L_18:
        /*0064*/ 	.byte	0x04, 0x1e
        /*0066*/ 	.short	(.L_20 - .L_19)
.L_19:
        /*0068*/ 	.word	0x00000000


	//----- nvinfo : EIATTR_CBANK_PARAM_SIZE
	.align		4
.L_20:
        /*006c*/ 	.byte	0x03, 0x19
        /*006e*/ 	.short	0x0018


	//----- nvinfo : EIATTR_PARAM_CBANK
	.align		4
        /*0070*/ 	.byte	0x04, 0x0a
        /*0072*/ 	.short	(.L_22 - .L_21)
	.align		4
.L_21:
        /*0074*/ 	.word	index@(.nv.constant0._Z25mem_compute_stress_kernelPfS_ii)
        /*0078*/ 	.short	0x0380
        /*007a*/ 	.short	0x0018


	//----- nvinfo : EIATTR_SW_WAR
	.align		4
.L_22:
        /*007c*/ 	.byte	0x04, 0x36
        /*007e*/ 	.short	(.L_24 - .L_23)
.L_23:
        /*0080*/ 	.word	0x00000008
.L_24:


//--------------------- .nv.callgraph             --------------------------
	.section	.nv.callgraph,"",@"SHT_CUDA_CALLGRAPH"
	.align	4
	.sectionentsize	8
	.align		4
        /*0000*/ 	.word	0x00000000
	.align		4
        /*0004*/ 	.word	0xffffffff
	.align		4
        /*0008*/ 	.word	0x00000000
	.align		4
        /*000c*/ 	.word	0xfffffffe
	.align		4
        /*0010*/ 	.word	0x00000000
	.align		4
        /*0014*/ 	.word	0xfffffffd
	.align		4
        /*0018*/ 	.word	0x00000000
	.align		4
        /*001c*/ 	.word	0xfffffffc


//--------------------- .nv.constant4             --------------------------
	.section	.nv.constant4,"a",@progbits
	.align	8
	.align		8
.nv.constant4:
        /*0000*/ 	.dword	__cudart_i2opi_f


//--------------------- .text._Z25mem_compute_stress_kernelPfS_ii --------------------------
	.section	.text._Z25mem_compute_stress_kernelPfS_ii,"ax",@progbits
	.align	128
        .global         _Z25mem_compute_stress_kernelPfS_ii
        .type           _Z25mem_compute_stress_kernelPfS_ii,@function
        .size           _Z25mem_compute_stress_kernelPfS_ii,(.L_x_136 - _Z25mem_compute_stress_kernelPfS_ii)
        .other          _Z25mem_compute_stress_kernelPfS_ii,@"STO_CUDA_ENTRY STV_DEFAULT"
_Z25mem_compute_stress_kernelPfS_ii:
.text._Z25mem_compute_stress_kernelPfS_ii:
[----:B------:R-:W0:Y:S01]  /*0000*/  LDC R1, c[0x0][0x37c] ;  /* 0x0000df00ff017b82 */ /* 0x000e220000000800 */
[----:B------:R-:W1:Y:S07]  /*0010*/  S2R R0, SR_TID.X ;  /* 0x0000000000007919 */ /* 0x000e6e0000002100 */
[----:B------:R-:W1:Y:S01]  /*0020*/  S2UR UR4, SR_CTAID.X ;  /* 0x00000000000479c3 */ /* 0x000e620000002500 */
[----:B------:R-:W2:Y:S01]  /*0030*/  LDCU UR5, c[0x0][0x390] ;  /* 0x00007200ff0577ac */ /* 0x000ea20008000800 */
[----:B0-----:R-:W-:-:S06]  /*0040*/  VIADD R1, R1, 0xffffffe0 ;  /* 0xffffffe001017836 */ /* 0x001fcc0000000000 */
[----:B------:R-:W1:Y:S02]  /*0050*/  LDC R5, c[0x0][0x360] ;  /* 0x0000d800ff057b82 */ /* 0x000e640000000800 */
[----:B-1----:R-:W-:-:S05]  /*0060*/  IMAD R5, R5, UR4, R0 ;  /* 0x0000000405057c24 */ /* 0x002fca000f8e0200 */
[----:B--2---:R-:W-:-:S13]  /*0070*/  ISETP.GE.AND P0, PT, R5, UR5, PT ;  /* 0x0000000505007c0c */ /* 0x004fda000bf06270 */
[----:B------:R-:W-:Y:S05]  /*0080*/  @P0 EXIT ;  /* 0x000000000000094d */ /* 0x000fea0003800000 */
[----:B------:R-:W0:Y:S01]  /*0090*/  LDC.64 R2, c[0x0][0x380] ;  /* 0x0000e000ff027b82 */ /* 0x000e220000000a00 */
[----:B------:R-:W1:Y:S01]  /*00a0*/  LDCU.64 UR8, c[0x0][0x358] ;  /* 0x00006b00ff0877ac */ /* 0x000e620008000a00 */
[----:B------:R-:W2:Y:S01]  /*00b0*/  LDCU UR6, c[0x0][0x394] ;  /* 0x00007280ff0677ac */ /* 0x000ea20008000800 */
[----:B0-----:R-:W-:-:S05]  /*00c0*/  IMAD.WIDE R2, R5, 0x4, R2 ;  /* 0x0000000405027825 */ /* 0x001fca00078e0202 */
[----:B-1----:R0:W5:Y:S01]  /*00d0*/  LDG.E R7, desc[UR8][R2.64] ;  /* 0x0000000802077981 */ /* 0x002162000c1e1900 */
[----:B--2---:R-:W-:-:S09]  /*00e0*/  UISETP.GE.AND UP0, UPT, UR6, 0x1, UPT ;  /* 0x000000010600788c */ /* 0x004fd2000bf06270 */
[----:B0-----:R-:W-:Y:S05]  /*00f0*/  BRA.U !UP0, `(.L_x_0) ;  /* 0x000000a108187547 */ /* 0x001fea000b800000 */
[----:B------:R-:W-:Y:S02]  /*0100*/  UISETP.GE.U32.AND UP0, UPT, UR6, 0x20, UPT ;  /* 0x000000200600788c */ /* 0x000fe4000bf06070 */
[----:B------:R-:W-:-:S07]  /*0110*/  ULOP3.LUT UR7, UR6, 0x1f, URZ, 0xc0, !UPT ;  /* 0x0000001f06077892 */ /* 0x000fce000f8ec0ff */
[----:B------:R-:W-:Y:S05]  /*0120*/  BRA.U !UP0, `(.L_x_1) ;  /* 0x0000009908a07547 */ /* 0x000fea000b800000 */
[----:B------:R-:W-:Y:S01]  /*0130*/  ULOP3.LUT UR6, UR6, 0x7fffffe0, URZ, 0xc0, !UPT ;  /* 0x7fffffe006067892 */ /* 0x000fe2000f8ec0ff */
[----:B------:R-:W-:-:S11]  /*0140*/  UMOV UR4, URZ ;  /* 0x000000ff00047c82 */ /* 0x000fd60008000000 */
.L_x_129:
[----:B------:R-:W-:Y:S01]  /*0150*/  IMAD.MOV.U32 R6, RZ, RZ, 0x3f800008 ;  /* 0x3f800008ff067424 */ /* 0x000fe200078e00ff */
[----:B------:R-:W-:Y:S03]  /*0160*/  BSSY.RECONVERGENT B0, `(.L_x_2) ;  /* 0x000003d000007945 */ /* 0x000fe60003800200 */
[----:B-----5:R-:W-:-:S04]  /*0170*/  FFMA R7, R7, R6, 9.9999999747524270788e-07 ;  /* 0x358637bd07077423 */ /* 0x020fc80000000006 */
[C---:B------:R-:W-:Y:S01]  /*0180*/  FMUL R0, R7.reuse, 0.63661974668502807617 ;  /* 0x3f22f98307007820 */ /* 0x040fe20000400000 */
[----:B------:R-:W-:-:S05]  /*0190*/  FSETP.GE.AND P0, PT, |R7|, 105615, PT ;  /* 0x47ce47800700780b */ /* 0x000fca0003f06200 */
[----:B------:R-:W0:Y:S02]  /*01a0*/  F2I.NTZ R0, R0 ;  /* 0x0000000000007305 */ /* 0x000e240000203100 */
[----:B0-----:R-:W-:-:S05]  /*01b0*/  I2FP.F32.S32 R2, R0 ;  /* 0x0000000000027245 */ /* 0x001fca0000201400 */
[----:B------:R-:W-:-:S04]  /*01c0*/  FFMA R3, R2, -1.5707962512969970703, R7 ;  /* 0xbfc90fda02037823 */ /* 0x000fc80000000007 */
[----:B------:R-:W-:-:S04]  /*01d0*/  FFMA R3, R2, -7.5497894158615963534e-08, R3 ;  /* 0xb3a2216802037823 */ /* 0x000fc80000000003 */
[----:B------:R-:W-:Y:S01]  /*01e0*/  FFMA R2, R2, -5.3903029534742383927e-15, R3 ;  /* 0xa7c234c502027823 */ /* 0x000fe20000000003 */
[----:B------:R-:W-:Y:S06]  /*01f0*/  @!P0 BRA `(.L_x_3) ;  /* 0x0000000000cc8947 */ /* 0x000fec0003800000 */
[----:B------:R-:W-:-:S13]  /*0200*/  FSETP.NEU.AND P0, PT, |R7|, +INF , PT ;  /* 0x7f8000000700780b */ /* 0x000fda0003f0d200 */
[----:B------:R-:W-:Y:S01]  /*0210*/  @!P0 FMUL R2, RZ, R7 ;  /* 0x00000007ff028220 */ /* 0x000fe20000400000 */
[----:B------:R-:W-:Y:S01]  /*0220*/  @!P0 IMAD.MOV.U32 R0, RZ, RZ, RZ ;  /* 0x000000ffff008224 */ /* 0x000fe200078e00ff */
[----:B------:R-:W-:Y:S06]  /*0230*/  @!P0 BRA `(.L_x_3) ;  /* 0x0000000000bc8947 */ /* 0x000fec0003800000 */
[----:B------:R-:W0:Y:S01]  /*0240*/  LDC.64 R12, c[0x4][RZ] ;  /* 0x01000000ff0c7b82 */ /* 0x000e220000000a00 */
[----:B------:R-:W-:Y:S01]  /*0250*/  IMAD.SHL.U32 R0, R7, 0x100, RZ ;  /* 0x0000010007007824 */ /* 0x000fe200078e00ff */
[----:B------:R-:W-:Y:S01]  /*0260*/  UMOV UR5, URZ ;  /* 0x000000ff00057c82 */ /* 0x000fe20008000000 */
[----:B------:R-:W-:Y:S02]  /*0270*/  IMAD.MOV.U32 R8, RZ, RZ, RZ ;  /* 0x000000ffff087224 */ /* 0x000fe400078e00ff */
[----:B------:R-:W-:Y:S01]  /*0280*/  IMAD.MOV.U32 R4, RZ, RZ, RZ ;  /* 0x000000ffff047224 */ /* 0x000fe200078e00ff */
[----:B------:R-:W-:-:S07]  /*0290*/  LOP3.LUT R15, R0, 0x80000000, RZ, 0xfc, !PT ;  /* 0x80000000000f7812 */ /* 0x000fce00078efcff */
.L_x_4:
[----:B0-----:R-:W-:-:S06]  /*02a0*/  IMAD.WIDE.U32 R2, R4, 0x4, R12 ;  /* 0x0000000404027825 */ /* 0x001fcc00078e000c */
[----:B------:R-:W2:Y:S01]  /*02b0*/  LDG.E.CONSTANT R2, desc[UR8][R2.64] ;  /* 0x0000000802027981 */ /* 0x000ea2000c1e9900 */
[C---:B-1----:R-:W-:Y:S02]  /*02c0*/  IMAD R0, R4.reuse, 0x4, R1 ;  /* 0x0000000404007824 */ /* 0x042fe400078e0201 */
[----:B------:R-:W-:-:S05]  /*02d0*/  VIADD R4, R4, 0x1 ;  /* 0x0000000104047836 */ /* 0x000fca0000000000 */
[----:B------:R-:W-:Y:S01]  /*02e0*/  ISETP.NE.AND P0, PT, R4, 0x6, PT ;  /* 0x000000060400780c */ /* 0x000fe20003f05270 */
[----:B--2---:R-:W-:-:S03]  /*02f0*/  IMAD.WIDE.U32 R10, R2, R15, RZ ;  /* 0x0000000f020a7225 */ /* 0x004fc600078e00ff */
[----:B------:R-:W-:-:S04]  /*0300*/  IADD3 R9, P1, PT, R10, R8, RZ ;  /* 0x000000080a097210 */ /* 0x000fc80007f3e0ff */
[----:B------:R-:W-:Y:S01]  /*0310*/  IADD3.X R8, PT, PT, R11, UR5, RZ, P1, !PT ;  /* 0x000000050b087c10 */ /* 0x000fe20008ffe4ff */
[----:B------:R1:W-:Y:S04]  /*0320*/  STL [R0], R9 ;  /* 0x0000000900007387 */ /* 0x0003e80000100800 */
[----:B------:R-:W-:Y:S05]  /*0330*/  @P0 BRA `(.L_x_4) ;  /* 0xfffffffc00d80947 */ /* 0x000fea000383ffff */
[----:B------:R-:W-:Y:S01]  /*0340*/  SHF.R.U32.HI R4, RZ, 0x17, R7 ;  /* 0x00000017ff047819 */ /* 0x000fe20000011607 */
[----:B------:R0:W-:Y:S03]  /*0350*/  STL [R1+0x18], R8 ;  /* 0x0000180801007387 */ /* 0x0001e60000100800 */
[C---:B-1----:R-:W-:Y:S02]  /*0360*/  LOP3.LUT R0, R4.reuse, 0xe0, RZ, 0xc0, !PT ;  /* 0x000000e004007812 */ /* 0x042fe400078ec0ff */
[----:B------:R-:W-:-:S03]  /*0370*/  LOP3.LUT P0, RZ, R4, 0x1f, RZ, 0xc0, !PT ;  /* 0x0000001f04ff7812 */ /* 0x000fc6000780c0ff */
[----:B------:R-:W-:-:S05]  /*0380*/  VIADD R0, R0, 0xffffff80 ;  /* 0xffffff8000007836 */ /* 0x000fca0000000000 */
[----:B------:R-:W-:-:S05]  /*0390*/  SHF.R.U32.HI R0, RZ, 0x5, R0 ;  /* 0x00000005ff007819 */ /* 0x000fca0000011600 */
[----:B------:R-:W-:-:S05]  /*03a0*/  IMAD R9, R0, -0x4, R1 ;  /* 0xfffffffc00097824 */ /* 0x000fca00078e0201 */
[----:B------:R-:W2:Y:S04]  /*03b0*/  LDL R0, [R9+0x18] ;  /* 0x0000180009007983 */ /* 0x000ea80000100800 */
[----:B------:R-:W2:Y:S04]  /*03c0*/  LDL R3, [R9+0x14] ;  /* 0x0000140009037983 */ /* 0x000ea80000100800 */
[----:B------:R-:W3:Y:S01]  /*03d0*/  @P0 LDL R2, [R9+0x10] ;  /* 0x0000100009020983 */ /* 0x000ee20000100800 */
[----:B------:R-:W-:Y:S01]  /*03e0*/  LOP3.LUT R4, R4, 0x1f, RZ, 0xc0, !PT ;  /* 0x0000001f04047812 */ /* 0x000fe200078ec0ff */
[----:B------:R-:W-:Y:S01]  /*03f0*/  UMOV UR10, 0x54442d19 ;  /* 0x54442d19000a7882 */ /* 0x000fe20000000000 */
[----:B------:R-:W-:-:S02]  /*0400*/  UMOV UR11, 0x3bf921fb ;  /* 0x3bf921fb000b7882 */ /* 0x000fc40000000000 */
[-C--:B--2---:R-:W-:Y:S02]  /*0410*/  @P0 SHF.L.W.U32.HI R0, R3, R4.reuse, R0 ;  /* 0x0000000403000219 */ /* 0x084fe40000010e00 */
[----:B---3--:R-:W-:Y:S02]  /*0420*/  @P0 SHF.L.W.U32.HI R3, R2, R4, R3 ;  /* 0x0000000402030219 */ /* 0x008fe40000010e03 */
[----:B------:R-:W-:Y:S02]  /*0430*/  ISETP.GE.AND P0, PT, R7, RZ, PT ;  /* 0x000000ff0700720c */ /* 0x000fe40003f06270 */
[C---:B------:R-:W-:Y:S01]  /*0440*/  SHF.L.W.U32.HI R2, R3.reuse, 0x2, R0 ;  /* 0x0000000203027819 */ /* 0x040fe20000010e00 */
[----:B------:R-:W-:-:S03]  /*0450*/  IMAD.SHL.U32 R3, R3, 0x4, RZ ;  /* 0x0000000403037824 */ /* 0x000fc600078e00ff */
[----:B------:R-:W-:Y:S02]  /*0460*/  SHF.R.S32.HI R4, RZ, 0x1f, R2 ;  /* 0x0000001fff047819 */ /* 0x000fe40000011402 */
[----:B------:R-:W-:Y:S02]  /*0470*/  LOP3.LUT R7, R2, R7, RZ, 0x3c, !PT ;  /* 0x0000000702077212 */ /* 0x000fe400078e3cff */
[C---:B------:R-:W-:Y:S02]  /*0480*/  LOP3.LUT R10, R4.reuse, R3, RZ, 0x3c, !PT ;  /* 0x00000003040a7212 */ /* 0x040fe400078e3cff */
[----:B------:R-:W-:Y:S02]  /*0490*/  LOP3.LUT R11, R4, R2, RZ, 0x3c, !PT ;  /* 0x00000002040b7212 */ /* 0x000fe400078e3cff */
[----:B------:R-:W-:Y:S02]  /*04a0*/  SHF.R.U32.HI R3, RZ, 0x1e, R0 ;  /* 0x0000001eff037819 */ /* 0x000fe40000011600 */
[----:B------:R-:W-:-:S02]  /*04b0*/  ISETP.GE.AND P1, PT, R7, RZ, PT ;  /* 0x000000ff0700720c */ /* 0x000fc40003f26270 */
[----:B------:R-:W0:Y:S01]  /*04c0*/  I2F.F64.S64 R10, R10 ;  /* 0x0000000a000a7312 */ /* 0x000e220000301c00 */
[----:B------:R-:W-:-:S05]  /*04d0*/  LEA.HI R0, R2, R3, RZ, 0x1 ;  /* 0x0000000302007211 */ /* 0x000fca00078f08ff */
[----:B------:R-:W-:-:S04]  /*04e0*/  IMAD.MOV R2, RZ, RZ, -R0 ;  /* 0x000000ffff027224 */ /* 0x000fc800078e0a00 */
[----:B------:R-:W-:Y:S01]  /*04f0*/  @!P0 IMAD.MOV.U32 R0, RZ, RZ, R2 ;  /* 0x000000ffff008224 */ /* 0x000fe200078e0002 */
[----:B0-----:R-:W-:-:S10]  /*0500*/  DMUL R8, R10, UR10 ;  /* 0x0000000a0a087c28 */ /* 0x001fd40008000000 */
[----:B------:R-:W0:Y:S02]  /*0510*/  F2F.F32.F64 R8, R8 ;  /* 0x0000000800087310 */ /* 0x000e240000301000 */
[----:B0-----:R-:W-:-:S07]  /*0520*/  FSEL R2, -R8, R8, !P1 ;  /* 0x0000000808027208 */ /* 0x001fce0004800100 */
.L_x_3:
[----:B------:R-:W-:Y:S05]  /*0530*/  BSYNC.RECONVERGENT B0 ;  /* 0x0000000000007941 */ /* 0x000fea0003800200 */
.L_x_2:
[----:B------:R-:W-:Y:S01]  /*0540*/  LOP3.LUT R8, R0, 0x1, RZ, 0xc0, !PT ;  /* 0x0000000100087812 */ /* 0x000fe200078ec0ff */
[----:B------:R-:W-:Y:S02]  /*0550*/  IMAD.MOV.U32 R7, RZ, RZ, 0x37cbac00 ;  /* 0x37cbac00ff077424 */ /* 0x000fe400078e00ff */
[----:B------:R-:W-:Y:S01]  /*0560*/  FMUL R3, R2, R2 ;  /* 0x0000000202037220 */ /* 0x000fe20000400000 */
[----:B------:R-:W-:Y:S01]  /*0570*/  IMAD.MOV.U32 R9, RZ, RZ, 0x3effffff ;  /* 0x3effffffff097424 */ /* 0x000fe200078e00ff */
[----:B------:R-:W-:Y:S01]  /*0580*/  ISETP.NE.U32.AND P0, PT, R8, 0x1, PT ;  /* 0x000000010800780c */ /* 0x000fe20003f05070 */
[----:B------:R-:W-:Y:S02]  /*0590*/  IMAD.MOV.U32 R8, RZ, RZ, 0x3d2aaabb ;  /* 0x3d2aaabbff087424 */ /* 0x000fe400078e00ff */
[----:B------:R-:W-:Y:S01]  /*05a0*/  FFMA R4, R3, R7, -0.0013887860113754868507 ;  /* 0xbab607ed03047423 */ /* 0x000fe20000000007 */
[----:B------:R-:W-:Y:S01]  /*05b0*/  LOP3.LUT P1, RZ, R0, 0x2, RZ, 0xc0, !PT ;  /* 0x0000000200ff7812 */ /* 0x000fe2000782c0ff */
[----:B------:R-:W-:Y:S01]  /*05c0*/  BSSY.RECONVERGENT B0, `(.L_x_5) ;  /* 0x0000047000007945 */ /* 0x000fe20003800200 */
[----:B------:R-:W-:-:S02]  /*05d0*/  FSEL R0, R2, 1, P0 ;  /* 0x3f80000002007808 */ /* 0x000fc40000000000 */
[----:B------:R-:W-:Y:S02]  /*05e0*/  FSEL R4, R4, -0.00019574658654164522886, !P0 ;  /* 0xb94d415304047808 */ /* 0x000fe40004000000 */
[----:B------:R-:W-:Y:S01]  /*05f0*/  FSEL R10, R8, 0.0083327032625675201416, !P0 ;  /* 0x3c0885e4080a7808 */ /* 0x000fe20004000000 */
[----:B------:R-:W-:Y:S01]  /*0600*/  FFMA R11, R3, R0, RZ ;  /* 0x00000000030b7223 */ /* 0x000fe200000000ff */
[----:B------:R-:W-:-:S03]  /*0610*/  FSEL R13, -R9, -0.16666662693023681641, !P0 ;  /* 0xbe2aaaa8090d7808 */ /* 0x000fc60004000100 */
[----:B------:R-:W-:-:S04]  /*0620*/  FFMA R4, R3, R4, R10 ;  /* 0x0000000403047223 */ /* 0x000fc8000000000a */
[----:B------:R-:W-:-:S04]  /*0630*/  FFMA R4, R3, R4, R13 ;  /* 0x0000000403047223 */ /* 0x000fc8000000000d */
[----:B------:R-:W-:-:S04]  /*0640*/  FFMA R11, R11, R4, R0 ;  /* 0x000000040b0b7223 */ /* 0x000fc80000000000 */
[----:B------:R-:W-:-:S04]  /*0650*/  @P1 FADD R11, RZ, -R11 ;  /* 0x8000000bff0b1221 */ /* 0x000fc80000000000 */
[----:B------:R-:W-:-:S04]  /*0660*/  FFMA R11, R11, R6, 9.9999999747524270788e-07 ;  /* 0x358637bd0b0b7423 */ /* 0x000fc80000000006 */
        /* <DEDUP_REMOVED lines=9> */
[----:B------:R-:W-:Y:S05]  /*0700*/  @!P0 BRA `(.L_x_7) ;  /* 0x0000000000c08947 */ /* 0x000fea0003800000 */
[----:B------:R-:W0:Y:S01]  /*0710*/  LDC.64 R2, c[0x4][RZ] ;  /* 0x01000000ff027b82 */ /* 0x000e220000000a00 */
[----:B------:R-:W-:Y:S01]  /*0720*/  IMAD.SHL.U32 R0, R11, 0x100, RZ ;  /* 0x000001000b007824 */ /* 0x000fe200078e00ff */
[----:B------:R-:W-:Y:S01]  /*0730*/  UMOV UR5, URZ ;  /* 0x000000ff00057c82 */ /* 0x000fe20008000000 */
[----:B------:R-:W-:Y:S02]  /*0740*/  IMAD.MOV.U32 R10, RZ, RZ, RZ ;  /* 0x000000ffff0a7224 */ /* 0x000fe400078e00ff */
[----:B------:R-:W-:Y:S01]  /*0750*/  IMAD.MOV.U32 R4, RZ, RZ, RZ ;  /* 0x000000ffff047224 */ /* 0x000fe200078e00ff */
[----:B------:R-:W-:-:S07]  /*0760*/  LOP3.LUT R19, R0, 0x80000000, RZ, 0xfc, !PT ;  /* 0x8000000000137812 */ /* 0x000fce00078efcff */
.L_x_8:
        /* <DEDUP_REMOVED lines=34> */
[----:B------:R-:W1:Y:S01]  /*0990*/  I2F.F64.S64 R12, R12 ;  /* 0x0000000c000c7312 */ /* 0x000e620000301c00 */
[----:B------:R-:W-:-:S05]  /*09a0*/  LEA.HI R0, R2, R3, RZ, 0x1 ;  /* 0x0000000302007211 */ /* 0x000fca00078f08ff */
[----:B------:R-:W-:-:S04]  /*09b0*/  IMAD.MOV R2, RZ, RZ, -R0 ;  /* 0x000000ffff027224 */ /* 0x000fc800078e0a00 */
[----:B------:R-:W-:Y:S01]  /*09c0*/  @!P0 IMAD.MOV.U32 R0, RZ, RZ, R2 ;  /* 0x000000ffff008224 */ /* 0x000fe200078e0002 */
[----:B-1----:R-:W-:-:S10]  /*09d0*/  DMUL R14, R12, UR10 ;  /* 0x0000000a0c0e7c28 */ /* 0x002fd40008000000 */
[----:B------:R-:W1:Y:S02]  /*09e0*/  F2F.F32.F64 R14, R14 ;  /* 0x0000000e000e7310 */ /* 0x000e640000301000 */
[----:B-1----:R-:W-:Y:S01]  /*09f0*/  FSEL R2, -R14, R14, !P1 ;  /* 0x0000000e0e027208 */ /* 0x002fe20004800100 */
[----:B0-----:R-:W-:Y:S06]  /*0a00*/  BRA `(.L_x_6) ;  /* 0x0000000000087947 */ /* 0x001fec0003800000 */
.L_x_7:
[----:B------:R-:W-:Y:S01]  /*0a10*/  FMUL R2, RZ, R11 ;  /* 0x0000000bff027220 */ /* 0x000fe20000400000 */
[----:B------:R-:W-:-:S07]  /*0a20*/  IMAD.MOV.U32 R0, RZ, RZ, RZ ;  /* 0x000000ffff007224 */ /* 0x000fce00078e00ff */
.L_x_6:
[----:B------:R-:W-:Y:S05]  /*0a30*/  BSYNC.RECONVERGENT B0 ;  /* 0x0000000000007941 */ /* 0x000fea0003800200 */
.L_x_5:
[----:B------:R-:W-:Y:S01]  /*0a40*/  FMUL R3, R2, R2 ;  /* 0x0000000202037220 */ /* 0x000fe20000400000 */
[C---:B------:R-:W-:Y:S01]  /*0a50*/  LOP3.LUT R10, R0.reuse, 0x1, RZ, 0xc0, !PT ;  /* 0x00000001000a7812 */ /* 0x040fe200078ec0ff */
[----:B------:R-:W-:Y:S01]  /*0a60*/  BSSY.RECONVERGENT B0, `(.L_x_9) ;  /* 0x000004a000007945 */ /* 0x000fe20003800200 */
[----:B------:R-:W-:Y:S01]  /*0a70*/  LOP3.LUT P1, RZ, R0, 0x2, RZ, 0xc0, !PT ;  /* 0x0000000200ff7812 */ /* 0x000fe2000782c0ff */
[----:B------:R-:W-:Y:S01]  /*0a80*/  FFMA R4, R3, R7, -0.0013887860113754868507 ;  /* 0xbab607ed03047423 */ /* 0x000fe20000000007 */
[----:B------:R-:W-:-:S04]  /*0a90*/  ISETP.NE.U32.AND P0, PT, R10, 0x1, PT ;  /* 0x000000010a00780c */ /* 0x000fc80003f05070 */
[----:B------:R-:W-:Y:S02]  /*0aa0*/  FSEL R4, R4, -0.00019574658654164522886, !P0 ;  /* 0xb94d415304047808 */ /* 0x000fe40004000000 */
[----:B------:R-:W-:Y:S02]  /*0ab0*/  FSEL R10, R8, 0.0083327032625675201416, !P0 ;  /* 0x3c0885e4080a7808 */ /* 0x000fe40004000000 */
[----:B------:R-:W-:Y:S02]  /*0ac0*/  FSEL R0, R2, 1, P0 ;  /* 0x3f80000002007808 */ /* 0x000fe40000000000 */
[----:B------:R-:W-:Y:S01]  /*0ad0*/  FSEL R13, -R9, -0.16666662693023681641, !P0 ;  /* 0xbe2aaaa8090d7808 */ /* 0x000fe20004000100 */
[C---:B------:R-:W-:Y:S02]  /*0ae0*/  FFMA R4, R3.reuse, R4, R10 ;  /* 0x0000000403047223 */ /* 0x040fe4000000000a */
[C---:B------:R-:W-:Y:S02]  /*0af0*/  FFMA R11, R3.reuse, R0, RZ ;  /* 0x00000000030b7223 */ /* 0x040fe400000000ff */
        /* <DEDUP_REMOVED lines=20> */
.L_x_12:
        /* <DEDUP_REMOVED lines=42> */
.L_x_11:
[----:B------:R-:W-:Y:S01]  /*0ee0*/  FMUL R2, RZ, R11 ;  /* 0x0000000bff027220 */ /* 0x000fe20000400000 */
[----:B------:R-:W-:-:S07]  /*0ef0*/  IMAD.MOV.U32 R0, RZ, RZ, RZ ;  /* 0x000000ffff007224 */ /* 0x000fce00078e00ff */
.L_x_10:
[----:B------:R-:W-:Y:S05]  /*0f00*/  BSYNC.RECONVERGENT B0 ;  /* 0x0000000000007941 */ /* 0x000fea0003800200 */
.L_x_9:
        /* <DEDUP_REMOVED lines=32> */
.L_x_16:
        /* <DEDUP_REMOVED lines=42> */
.L_x_15:
[----:B------:R-:W-:Y:S01]  /*13b0*/  FMUL R2, RZ, R11 ;  /* 0x0000000bff027220 */ /* 0x000fe20000400000 */
[----:B------:R-:W-:-:S07]  /*13c0*/  IMAD.MOV.U32 R0, RZ, RZ, RZ ;  /* 0x000000ffff007224 */ /* 0x000fce00078e00ff */
.L_x_14:
[----:B------:R-:W-:Y:S05]  /*13d0*/  BSYNC.RECONVERGENT B0 ;  /* 0x0000000000007941 */ /* 0x000fea0003800200 */
.L_x_13:
        /* <DEDUP_REMOVED lines=32> */
.L_x_20:
        /* <DEDUP_REMOVED lines=42> */
.L_x_19:
[----:B------:R-:W-:Y:S01]  /*1880*/  FMUL R2, RZ, R11 ;  /* 0x0000000bff027220 */ /* 0x000fe20000400000 */
[----:B------:R-:W-:-:S07]  /*1890*/  IMAD.MOV.U32 R0, RZ, RZ, RZ ;  /* 0x000000ffff007224 */ /* 0x000fce00078e00ff */
.L_x_18:
[----:B------:R-:W-:Y:S05]  /*18a0*/  BSYNC.RECONVERGENT B0 ;  /* 0x0000000000007941 */ /* 0x000fea0003800200 */
.L_x_17:
        /* <DEDUP_REMOVED lines=32> */
.L_x_24:
        /* <DEDUP_REMOVED lines=42> */
.L_x_23:
[----:B------:R-:W-:Y:S01]  /*1d50*/  FMUL R2, RZ, R11 ;  /* 0x0000000bff027220 */ /* 0x000fe20000400000 */
[----:B------:R-:W-:-:S07]  /*1d60*/  IMAD.MOV.U32 R0, RZ, RZ, RZ ;  /* 0x000000ffff007224 */ /* 0x000fce00078e00ff */
.L_x_22:
[----:B------:R-:W-:Y:S05]  /*1d70*/  BSYNC.RECONVERGENT B0 ;  /* 0x0000000000007941 */ /* 0x000fea0003800200 */
.L_x_21:
        /* <DEDUP_REMOVED lines=32> */
.L_x_28:
        /* <DEDUP_REMOVED lines=42> */
.L_x_27:
[----:B------:R-:W-:Y:S01]  /*2220*/  FMUL R2, RZ, R11 ;  /* 0x0000000bff027220 */ /* 0x000fe20000400000 */
[----:B------:R-:W-:-:S07]  /*2230*/  IMAD.MOV.U32 R0, RZ, RZ, RZ ;  /* 0x000000ffff007224 */ /* 0x000fce00078e00ff */
.L_x_26:
[----:B------:R-:W-:Y:S05]  /*2240*/  BSYNC.RECONVERGENT B0 ;  /* 0x0000000000007941 */ /* 0x000fea0003800200 */
.L_x_25:
        /* <DEDUP_REMOVED lines=32> */
.L_x_32:
        /* <DEDUP_REMOVED lines=42> */
.L_x_31:
[----:B------:R-:W-:Y:S01]  /*26f0*/  FMUL R2, RZ, R11 ;  /* 0x0000000bff027220 */ /* 0x000fe20000400000 */
[----:B------:R-:W-:-:S07]  /*2700*/  IMAD.MOV.U32 R0, RZ, RZ, RZ ;  /* 0x000000ffff007224 */ /* 0x000fce00078e00ff */
.L_x_30:
[----:B------:R-:W-:Y:S05]  /*2710*/  BSYNC.RECONVERGENT B0 ;  /* 0x0000000000007941 */ /* 0x000fea0003800200 */
.L_x_29:
        /* <DEDUP_REMOVED lines=32> */
.L_x_36:
        /* <DEDUP_REMOVED lines=42> */
.L_x_35:
[----:B------:R-:W-:Y:S01]  /*2bc0*/  FMUL R2, RZ, R11 ;  /* 0x0000000bff027220 */ /* 0x000fe20000400000 */
[----:B------:R-:W-:-:S07]  /*2bd0*/  IMAD.MOV.U32 R0, RZ, RZ, RZ ;  /* 0x000000ffff007224 */ /* 0x000fce00078e00ff */
.L_x_34:
[----:B------:R-:W-:Y:S05]  /*2be0*/  BSYNC.RECONVERGENT B0 ;  /* 0x0000000000007941 */ /* 0x000fea0003800200 */
.L_x_33:
        /* <DEDUP_REMOVED lines=32> */
.L_x_40:
        /* <DEDUP_REMOVED lines=42> */
.L_x_39:
[----:B------:R-:W-:Y:S01]  /*3090*/  FMUL R2, RZ, R11 ;  /* 0x0000000bff027220 */ /* 0x000fe20000400000 */
[----:B------:R-:W-:-:S07]  /*30a0*/  IMAD.MOV.U32 R0, RZ, RZ, RZ ;  /* 0x000000ffff007224 */ /* 0x000fce00078e00ff */
.L_x_38:
[----:B------:R-:W-:Y:S05]  /*30b0*/  BSYNC.RECONVERGENT B0 ;  /* 0x0000000000007941 */ /* 0x000fea0003800200 */
.L_x_37:
        /* <DEDUP_REMOVED lines=32> */
.L_x_44:
        /* <DEDUP_REMOVED lines=42> */
.L_x_43:
[----:B------:R-:W-:Y:S01]  /*3560*/  FMUL R2, RZ, R11 ;  /* 0x0000000bff027220 */ /* 0x000fe20000400000 */
[----:B------:R-:W-:-:S07]  /*3570*/  IMAD.MOV.U32 R0, RZ, RZ, RZ ;  /* 0x000000ffff007224 */ /* 0x000fce00078e00ff */
.L_x_42:
[----:B------:R-:W-:Y:S05]  /*3580*/  BSYNC.RECONVERGENT B0 ;  /* 0x0000000000007941 */ /* 0x000fea0003800200 */
.L_x_41:
        /* <DEDUP_REMOVED lines=32> */
.L_x_48:
        /* <DEDUP_REMOVED lines=42> */
.L_x_47:
[----:B------:R-:W-:Y:S01]  /*3a30*/  FMUL R2, RZ, R11 ;  /* 0x0000000bff027220 */ /* 0x000fe20000400000 */
[----:B------:R-:W-:-:S07]  /*3a40*/  IMAD.MOV.U32 R0, RZ, RZ, RZ ;  /* 0x000000ffff007224 */ /* 0x000fce00078e00ff */
.L_x_46:
[----:B------:R-:W-:Y:S05]  /*3a50*/  BSYNC.RECONVERGENT B0 ;  /* 0x0000000000007941 */ /* 0x000fea0003800200 */
.L_x_45:
        /* <DEDUP_REMOVED lines=32> */
.L_x_52:
        /* <DEDUP_REMOVED lines=42> */
.L_x_51:
[----:B------:R-:W-:Y:S01]  /*3f00*/  FMUL R2, RZ, R11 ;  /* 0x0000000bff027220 */ /* 0x000fe20000400000 */
[----:B------:R-:W-:-:S07]  /*3f10*/  IMAD.MOV.U32 R0, RZ, RZ, RZ ;  /* 0x000000ffff007224 */ /* 0x000fce00078e00ff */
.L_x_50:
[----:B------:R-:W-:Y:S05]  /*3f20*/  BSYNC.RECONVERGENT B0 ;  /* 0x0000000000007941 */ /* 0x000fea0003800200 */
.L_x_49:
        /* <DEDUP_REMOVED lines=32> */
.L_x_56:
        /* <DEDUP_REMOVED lines=42> */
.L_x_55:
[----:B------:R-:W-:Y:S01]  /*43d0*/  FMUL R2, RZ, R11 ;  /* 0x0000000bff027220 */ /* 0x000fe20000400000 */
[----:B------:R-:W-:-:S07]  /*43e0*/  IMAD.MOV.U32 R0, RZ, RZ, RZ ;  /* 0x000000ffff007224 */ /* 0x000fce00078e00ff */
.L_x_54:
[----:B------:R-:W-:Y:S05]  /*43f0*/  BSYNC.RECONVERGENT B0 ;  /* 0x0000000000007941 */ /* 0x000fea0003800200 */
.L_x_53:
        /* <DEDUP_REMOVED lines=32> */
.L_x_60:
        /* <DEDUP_REMOVED lines=42> */
.L_x_59:
[----:B------:R-:W-:Y:S01]  /*48a0*/  FMUL R2, RZ, R11 ;  /* 0x0000000bff027220 */ /* 0x000fe20000400000 */
[----:B------:R-:W-:-:S07]  /*48b0*/  IMAD.MOV.U32 R0, RZ, RZ, RZ ;  /* 0x000000ffff007224 */ /* 0x000fce00078e00ff */
.L_x_58:
[----:B------:R-:W-:Y:S05]  /*48c0*/  BSYNC.RECONVERGENT B0 ;  /* 0x0000000000007941 */ /* 0x000fea0003800200 */
.L_x_57:
        /* <DEDUP_REMOVED lines=32> */
.L_x_64:
        /* <DEDUP_REMOVED lines=42> */
.L_x_63:
[----:B------:R-:W-:Y:S01]  /*4d70*/  FMUL R2, RZ, R11 ;  /* 0x0000000bff027220 */ /* 0x000fe20000400000 */
[----:B------:R-:W-:-:S07]  /*4d80*/  IMAD.MOV.U32 R0, RZ, RZ, RZ ;  /* 0x000000ffff007224 */ /* 0x000fce00078e00ff */
.L_x_62:
[----:B------:R-:W-:Y:S05]  /*4d90*/  BSYNC.RECONVERGENT B0 ;  /* 0x0000000000007941 */ /* 0x000fea0003800200 */
.L_x_61:
        /* <DEDUP_REMOVED lines=32> */
.L_x_68:
        /* <DEDUP_REMOVED lines=42> */
.L_x_67:
[----:B------:R-:W-:Y:S01]  /*5240*/  FMUL R2, RZ, R11 ;  /* 0x0000000bff027220 */ /* 0x000fe20000400000 */
[----:B------:R-:W-:-:S07]  /*5250*/  IMAD.MOV.U32 R0, RZ, RZ, RZ ;  /* 0x000000ffff007224 */ /* 0x000fce00078e00ff */
.L_x_66:
[----:B------:R-:W-:Y:S05]  /*5260*/  BSYNC.RECONVERGENT B0 ;  /* 0x0000000000007941 */ /* 0x000fea0003800200 */
.L_x_65:
        /* <DEDUP_REMOVED lines=32> */
.L_x_72:
        /* <DEDUP_REMOVED lines=42> */
.L_x_71:
[----:B------:R-:W-:Y:S01]  /*5710*/  FMUL R2, RZ, R11 ;  /* 0x0000000bff027220 */ /* 0x000fe20000400000 */
[----:B------:R-:W-:-:S07]  /*5720*/  IMAD.MOV.U32 R0, RZ, RZ, RZ ;  /* 0x000000ffff007224 */ /* 0x000fce00078e00ff */
.L_x_70:
[----:B------:R-:W-:Y:S05]  /*5730*/  BSYNC.RECONVERGENT B0 ;  /* 0x0000000000007941 */ /* 0x000fea0003800200 */
.L_x_69:
        /* <DEDUP_REMOVED lines=32> */
.L_x_76:
        /* <DEDUP_REMOVED lines=42> */
.L_x_75:
[----:B------:R-:W-:Y:S01]  /*5be0*/  FMUL R2, RZ, R11 ;  /* 0x0000000bff027220 */ /* 0x000fe20000400000 */
[----:B------:R-:W-:-:S07]  /*5bf0*/  IMAD.MOV.U32 R0, RZ, RZ, RZ ;  /* 0x000000ffff007224 */ /* 0x000fce00078e00ff */
.L_x_74:
[----:B------:R-:W-:Y:S05]  /*5c00*/  BSYNC.RECONVERGENT B0 ;  /* 0x0000000000007941 */ /* 0x000fea0003800200 */
.L_x_73:
        /* <DEDUP_REMOVED lines=32> */
.L_x_80:
        /* <DEDUP_REMOVED lines=42> */
.L_x_79:
[----:B------:R-:W-:Y:S01]  /*60b0*/  FMUL R2, RZ, R11 ;  /* 0x0000000bff027220 */ /* 0x000fe20000400000 */
[----:B------:R-:W-:-:S07]  /*60c0*/  IMAD.MOV.U32 R0, RZ, RZ, RZ ;  /* 0x000000ffff007224 */ /* 0x000fce00078e00ff */
.L_x_78:
[----:B------:R-:W-:Y:S05]  /*60d0*/  BSYNC.RECONVERGENT B0 ;  /* 0x0000000000007941 */ /* 0x000fea0003800200 */
.L_x_77:
        /* <DEDUP_REMOVED lines=32> */
.L_x_84:
        /* <DEDUP_REMOVED lines=42> */
.L_x_83:
[----:B------:R-:W-:Y:S01]  /*6580*/  FMUL R2, RZ, R11 ;  /* 0x0000000bff027220 */ /* 0x000fe20000400000 */
[----:B------:R-:W-:-:S07]  /*6590*/  IMAD.MOV.U32 R0, RZ, RZ, RZ ;  /* 0x000000ffff007224 */ /* 0x000fce00078e00ff */
.L_x_82:
[----:B------:R-:W-:Y:S05]  /*65a0*/  BSYNC.RECONVERGENT B0 ;  /* 0x0000000000007941 */ /* 0x000fea0003800200 */
.L_x_81:
        /* <DEDUP_REMOVED lines=32> */
.L_x_88:
        /* <DEDUP_REMOVED lines=42> */
.L_x_87:
[----:B------:R-:W-:Y:S01]  /*6a50*/  FMUL R2, RZ, R11 ;  /* 0x0000000bff027220 */ /* 0x000fe20000400000 */
[----:B------:R-:W-:-:S07]  /*6a60*/  IMAD.MOV.U32 R0, RZ, RZ, RZ ;  /* 0x000000ffff007224 */ /* 0x000fce00078e00ff */
.L_x_86:
[----:B------:R-:W-:Y:S05]  /*6a70*/  BSYNC.RECONVERGENT B0 ;  /* 0x0000000000007941 */ /* 0x000fea0003800200 */
.L_x_85:
        /* <DEDUP_REMOVED lines=32> */
.L_x_92:
        /* <DEDUP_REMOVED lines=42> */
.L_x_91:
[----:B------:R-:W-:Y:S01]  /*6f20*/  FMUL R2, RZ, R11 ;  /* 0x0000000bff027220 */ /* 0x000fe20000400000 */
[----:B------:R-:W-:-:S07]  /*6f30*/  IMAD.MOV.U32 R0, RZ, RZ, RZ ;  /* 0x000000ffff007224 */ /* 0x000fce00078e00ff */
.L_x_90:
[----:B------:R-:W-:Y:S05]  /*6f40*/  BSYNC.RECONVERGENT B0 ;  /* 0x0000000000007941 */ /* 0x000fea0003800200 */
.L_x_89:
        /* <DEDUP_REMOVED lines=32> */
.L_x_96:
        /* <DEDUP_REMOVED lines=42> */
.L_x_95:
[----:B------:R-:W-:Y:S01]  /*73f0*/  FMUL R2, RZ, R11 ;  /* 0x0000000bff027220 */ /* 0x000fe20000400000 */
[----:B------:R-:W-:-:S07]  /*7400*/  IMAD.MOV.U32 R0, RZ, RZ, RZ ;  /* 0x000000ffff007224 */ /* 0x000fce00078e00ff */
.L_x_94:
[----:B------:R-:W-:Y:S05]  /*7410*/  BSYNC.RECONVERGENT B0 ;  /* 0x0000000000007941 */ /* 0x000fea0003800200 */
.L_x_93:
        /* <DEDUP_REMOVED lines=32> */
.L_x_100:
        /* <DEDUP_REMOVED lines=42> */
.L_x_99:
[----:B------:R-:W-:Y:S01]  /*78c0*/  FMUL R2, RZ, R11 ;  /* 0x0000000bff027220 */ /* 0x000fe20000400000 */
[----:B------:R-:W-:-:S07]  /*78d0*/  IMAD.MOV.U32 R0, RZ, RZ, RZ ;  /* 0x000000ffff007224 */ /* 0x000fce00078e00ff */
.L_x_98:
[----:B------:R-:W-:Y:S05]  /*78e0*/  BSYNC.RECONVERGENT B0 ;  /* 0x0000000000007941 */ /* 0x000fea0003800200 */
.L_x_97:
        /* <DEDUP_REMOVED lines=32> */
.L_x_104:
        /* <DEDUP_REMOVED lines=42> */
.L_x_103:
[----:B------:R-:W-:Y:S01]  /*7d90*/  FMUL R2, RZ, R11 ;  /* 0x0000000bff027220 */ /* 0x000fe20000400000 */
[----:B------:R-:W-:-:S07]  /*7da0*/  IMAD.MOV.U32 R0, RZ, RZ, RZ ;  /* 0x000000ffff007224 */ /* 0x000fce00078e00ff */
.L_x_102:
[----:B------:R-:W-:Y:S05]  /*7db0*/  BSYNC.RECONVERGENT B0 ;  /* 0x0000000000007941 */ /* 0x000fea0003800200 */
.L_x_101:
        /* <DEDUP_REMOVED lines=32> */
.L_x_108:
        /* <DEDUP_REMOVED lines=42> */
.L_x_107:
[----:B------:R-:W-:Y:S01]  /*8260*/  FMUL R2, RZ, R11 ;  /* 0x0000000bff027220 */ /* 0x000fe20000400000 */
[----:B------:R-:W-:-:S07]  /*8270*/  IMAD.MOV.U32 R0, RZ, RZ, RZ ;  /* 0x000000ffff007224 */ /* 0x000fce00078e00ff */
.L_x_106:
[----:B------:R-:W-:Y:S05]  /*8280*/  BSYNC.RECONVERGENT B0 ;  /* 0x0000000000007941 */ /* 0x000fea0003800200 */
.L_x_105:
        /* <DEDUP_REMOVED lines=32> */
.L_x_112:
        /* <DEDUP_REMOVED lines=42> */
.L_x_111:
[----:B------:R-:W-:Y:S01]  /*8730*/  FMUL R2, RZ, R11 ;  /* 0x0000000bff027220 */ /* 0x000fe20000400000 */
[----:B------:R-:W-:-:S07]  /*8740*/  IMAD.MOV.U32 R0, RZ, RZ, RZ ;  /* 0x000000ffff007224 */ /* 0x000fce00078e00ff */
.L_x_110:
[----:B------:R-:W-:Y:S05]  /*8750*/  BSYNC.RECONVERGENT B0 ;  /* 0x0000000000007941 */ /* 0x000fea0003800200 */
.L_x_109:
        /* <DEDUP_REMOVED lines=32> */
.L_x_116:
        /* <DEDUP_REMOVED lines=42> */
.L_x_115:
[----:B------:R-:W-:Y:S01]  /*8c00*/  FMUL R2, RZ, R11 ;  /* 0x0000000bff027220 */ /* 0x000fe20000400000 */
[----:B------:R-:W-:-:S07]  /*8c10*/  IMAD.MOV.U32 R0, RZ, RZ, RZ ;  /* 0x000000ffff007224 */ /* 0x000fce00078e00ff */
.L_x_114:
[----:B------:R-:W-:Y:S05]  /*8c20*/  BSYNC.RECONVERGENT B0 ;  /* 0x0000000000007941 */ /* 0x000fea0003800200 */
.L_x_113:
        /* <DEDUP_REMOVED lines=32> */
.L_x_120:
        /* <DEDUP_REMOVED lines=42> */
.L_x_119:
[----:B------:R-:W-:Y:S01]  /*90d0*/  FMUL R2, RZ, R11 ;  /* 0x0000000bff027220 */ /* 0x000fe20000400000 */
[----:B------:R-:W-:-:S07]  /*90e0*/  IMAD.MOV.U32 R0, RZ, RZ, RZ ;  /* 0x000000ffff007224 */ /* 0x000fce00078e00ff */
.L_x_118:
[----:B------:R-:W-:Y:S05]  /*90f0*/  BSYNC.RECONVERGENT B0 ;  /* 0x0000000000007941 */ /* 0x000fea0003800200 */
.L_x_117:
        /* <DEDUP_REMOVED lines=32> */
.L_x_124:
        /* <DEDUP_REMOVED lines=42> */
.L_x_123:
[----:B------:R-:W-:Y:S01]  /*95a0*/  FMUL R2, RZ, R11 ;  /* 0x0000000bff027220 */ /* 0x000fe20000400000 */
[----:B------:R-:W-:-:S07]  /*95b0*/  IMAD.MOV.U32 R0, RZ, RZ, RZ ;  /* 0x000000ffff007224 */ /* 0x000fce00078e00ff */
.L_x_122:
[----:B------:R-:W-:Y:S05]  /*95c0*/  BSYNC.RECONVERGENT B0 ;  /* 0x0000000000007941 */ /* 0x000fea0003800200 */
.L_x_121:
        /* <DEDUP_REMOVED lines=32> */
.L_x_128:
        /* <DEDUP_REMOVED lines=42> */
.L_x_127:
[----:B------:R-:W-:Y:S01]  /*9a70*/  FMUL R2, RZ, R13 ;  /* 0x0000000dff027220 */ /* 0x000fe20000400000 */
[----:B------:R-:W-:-:S07]  /*9a80*/  IMAD.MOV.U32 R0, RZ, RZ, RZ ;  /* 0x000000ffff007224 */ /* 0x000fce00078e00ff */
.L_x_126:
[----:B------:R-:W-:Y:S05]  /*9a90*/  BSYNC.RECONVERGENT B0 ;  /* 0x0000000000007941 */ /* 0x000fea0003800200 */
.L_x_125:
[----:B------:R-:W-:Y:S01]  /*9aa0*/  FMUL R3, R2, R2 ;  /* 0x0000000202037220 */ /* 0x000fe20000400000 */
[C---:B------:R-:W-:Y:S01]  /*9ab0*/  LOP3.LUT R4, R0.reuse, 0x1, RZ, 0xc0, !PT ;  /* 0x0000000100047812 */ /* 0x040fe200078ec0ff */
[----:B------:R-:W-:Y:S01]  /*9ac0*/  UIADD3 UR4, UPT, UPT, UR4, 0x20, URZ ;  /* 0x0000002004047890 */ /* 0x000fe2000fffe0ff */
[----:B------:R-:W-:Y:S01]  /*9ad0*/  LOP3.LUT P1, RZ, R0, 0x2, RZ, 0xc0, !PT ;  /* 0x0000000200ff7812 */ /* 0x000fe2000782c0ff */
[----:B------:R-:W-:Y:S01]  /*9ae0*/  FFMA R7, R3, R7, -0.0013887860113754868507 ;  /* 0xbab607ed03077423 */ /* 0x000fe20000000007 */
[----:B------:R-:W-:Y:S01]  /*9af0*/  ISETP.NE.U32.AND P0, PT, R4, 0x1, PT ;  /* 0x000000010400780c */ /* 0x000fe20003f05070 */
[----:B------:R-:W-:-:S03]  /*9b00*/  UISETP.NE.AND UP0, UPT, UR4, UR6, UPT ;  /* 0x000000060400728c */ /* 0x000fc6000bf05270 */
[----:B------:R-:W-:Y:S02]  /*9b10*/  FSEL R8, R8, 0.0083327032625675201416, !P0 ;  /* 0x3c0885e408087808 */ /* 0x000fe40004000000 */
[----:B------:R-:W-:Y:S02]  /*9b20*/  FSEL R4, R7, -0.00019574658654164522886, !P0 ;  /* 0xb94d415307047808 */ /* 0x000fe40004000000 */
[----:B------:R-:W-:Y:S02]  /*9b30*/  FSEL R9, -R9, -0.16666662693023681641, !P0 ;  /* 0xbe2aaaa809097808 */ /* 0x000fe40004000100 */
[----:B------:R-:W-:Y:S01]  /*9b40*/  FSEL R0, R2, 1, P0 ;  /* 0x3f80000002007808 */ /* 0x000fe20000000000 */
[----:B------:R-:W-:-:S04]  /*9b50*/  FFMA R4, R3, R4, R8 ;  /* 0x0000000403047223 */ /* 0x000fc80000000008 */
[C---:B------:R-:W-:Y:S01]  /*9b60*/  FFMA R4, R3.reuse, R4, R9 ;  /* 0x0000000403047223 */ /* 0x040fe20000000009 */
[----:B------:R-:W-:-:S04]  /*9b70*/  FFMA R3, R3, R0, RZ ;  /* 0x0000000003037223 */ /* 0x000fc800000000ff */
[----:B------:R-:W-:-:S04]  /*9b80*/  FFMA R7, R3, R4, R0 ;  /* 0x0000000403077223 */ /* 0x000fc80000000000 */
[----:B------:R-:W-:Y:S01]  /*9b90*/  @P1 FADD R7, RZ, -R7 ;  /* 0x80000007ff071221 */ /* 0x000fe20000000000 */
[----:B------:R-:W-:Y:S06]  /*9ba0*/  BRA.U UP0, `(.L_x_129) ;  /* 0xffffff6500687547 */ /* 0x000fec000b83ffff */
.L_x_1:
[----:B------:R-:W-:-:S09]  /*9bb0*/  UISETP.NE.AND UP0, UPT, UR7, URZ, UPT ;  /* 0x000000ff0700728c */ /* 0x000fd2000bf05270 */
[----:B------:R-:W-:Y:S05]  /*9bc0*/  BRA.U !UP0, `(.L_x_0) ;  /* 0x0000000508647547 */ /* 0x000fea000b800000 */
[----:B------:R-:W-:-:S05]  /*9bd0*/  UMOV UR4, URZ ;  /* 0x000000ff00047c82 */ /* 0x000fca0008000000 */
.L_x_134:
        /* <DEDUP_REMOVED lines=13> */
[----:B------:R-:W-:Y:S01]  /*9cb0*/  IMAD.SHL.U32 R2, R7, 0x100, RZ ;  /* 0x0000010007027824 */ /* 0x000fe200078e00ff */
[----:B------:R-:W0:Y:S01]  /*9cc0*/  LDCU.64 UR10, c[0x4][URZ] ;  /* 0x01000000ff0a77ac */ /* 0x000e220008000a00 */
[----:B------:R-:W-:Y:S02]  /*9cd0*/  IMAD.MOV.U32 R6, RZ, RZ, RZ ;  /* 0x000000ffff067224 */ /* 0x000fe400078e00ff */
[----:B------:R-:W-:Y:S01]  /*9ce0*/  IMAD.MOV.U32 R0, RZ, RZ, R1 ;  /* 0x000000ffff007224 */ /* 0x000fe200078e0001 */
[----:B------:R-:W-:Y:S01]  /*9cf0*/  LOP3.LUT R13, R2, 0x80000000, RZ, 0xfc, !PT ;  /* 0x80000000020d7812 */ /* 0x000fe200078efcff */
[----:B------:R-:W-:Y:S01]  /*9d00*/  UMOV UR6, URZ ;  /* 0x000000ff00067c82 */ /* 0x000fe20008000000 */
[----:B------:R-:W-:-:S05]  /*9d10*/  UMOV UR5, URZ ;  /* 0x000000ff00057c82 */ /* 0x000fca0008000000 */
.L_x_133:
[----:B0-----:R-:W-:Y:S02]  /*9d20*/  IMAD.U32 R8, RZ, RZ, UR10 ;  /* 0x0000000aff087e24 */ /* 0x001fe4000f8e00ff */
[----:B------:R-:W-:-:S05]  /*9d30*/  IMAD.U32 R9, RZ, RZ, UR11 ;  /* 0x0000000bff097e24 */ /* 0x000fca000f8e00ff */
[----:B------:R-:W2:Y:S01]  /*9d40*/  LDG.E.CONSTANT R2, desc[UR8][R8.64] ;  /* 0x0000000808027981 */ /* 0x000ea2000c1e9900 */
[----:B------:R-:W-:Y:S02]  /*9d50*/  UIADD3 UR10, UP0, UPT, UR10, 0x4, URZ ;  /* 0x000000040a0a7890 */ /* 0x000fe4000ff1e0ff */
[----:B------:R-:W-:Y:S02]  /*9d60*/  UIADD3 UR5, UPT, UPT, UR5, 0x1, URZ ;  /* 0x0000000105057890 */ /* 0x000fe4000fffe0ff */
[----:B------:R-:W-:Y:S02]  /*9d70*/  UIADD3.X UR11, UPT, UPT, URZ, UR11, URZ, UP0, !UPT ;  /* 0x0000000bff0b7290 */ /* 0x000fe400087fe4ff */
[----:B------:R-:W-:Y:S01]  /*9d80*/  UISETP.NE.AND UP0, UPT, UR5, 0x6, UPT ;  /* 0x000000060500788c */ /* 0x000fe2000bf05270 */
[----:B--2---:R-:W-:-:S03]  /*9d90*/  IMAD.WIDE.U32 R2, R2, R13, RZ ;  /* 0x0000000d02027225 */ /* 0x004fc600078e00ff */
[----:B------:R-:W-:-:S04]  /*9da0*/  IADD3 R11, P0, PT, R2, R6, RZ ;  /* 0x00000006020b7210 */ /* 0x000fc80007f1e0ff */
[----:B------:R-:W-:Y:S01]  /*9db0*/  IADD3.X R6, PT, PT, R3, UR6, RZ, P0, !PT ;  /* 0x0000000603067c10 */ /* 0x000fe200087fe4ff */
[----:B------:R0:W-:Y:S02]  /*9dc0*/  STL [R0], R11 ;  /* 0x0000000b00007387 */ /* 0x0001e40000100800 */
[----:B0-----:R-:W-:Y:S01]  /*9dd0*/  VIADD R0, R0, 0x4 ;  /* 0x0000000400007836 */ /* 0x001fe20000000000 */
[----:B------:R-:W-:Y:S06]  /*9de0*/  BRA.U UP0, `(.L_x_133) ;  /* 0xfffffffd00cc7547 */ /* 0x000fec000b83ffff */
[----:B------:R-:W-:Y:S01]  /*9df0*/  SHF.R.U32.HI R4, RZ, 0x17, R7 ;  /* 0x00000017ff047819 */ /* 0x000fe20000011607 */
[----:B------:R0:W-:Y:S03]  /*9e00*/  STL [R1+0x18], R6 ;  /* 0x0000180601007387 */ /* 0x0001e60000100800 */
[C---:B------:R-:W-:Y:S02]  /*9e10*/  LOP3.LUT R0, R4.reuse, 0xe0, RZ, 0xc0, !PT ;  /* 0x000000e004007812 */ /* 0x040fe400078ec0ff */
        /* <DEDUP_REMOVED lines=29> */
.L_x_132:
[----:B------:R-:W-:Y:S01]  /*9ff0*/  FMUL R2, RZ, R7 ;  /* 0x00000007ff027220 */ /* 0x000fe20000400000 */
[----:B------:R-:W-:-:S07]  /*a000*/  IMAD.MOV.U32 R0, RZ, RZ, RZ ;  /* 0x000000ffff007224 */ /* 0x000fce00078e00ff */
.L_x_131:
[----:B------:R-:W-:Y:S05]  /*a010*/  BSYNC.RECONVERGENT B0 ;  /* 0x0000000000007941 */ /* 0x000fea0003800200 */
.L_x_130:
[----:B------:R-:W-:Y:S01]  /*a020*/  LOP3.LUT R6, R0, 0x1, RZ, 0xc0, !PT ;  /* 0x0000000100067812 */ /* 0x000fe200078ec0ff */
[----:B------:R-:W-:Y:S02]  /*a030*/  IMAD.MOV.U32 R4, RZ, RZ, 0x37cbac00 ;  /* 0x37cbac00ff047424 */ /* 0x000fe400078e00ff */
[----:B------:R-:W-:Y:S01]  /*a040*/  FMUL R3, R2, R2 ;  /* 0x0000000202037220 */ /* 0x000fe20000400000 */
[----:B------:R-:W-:Y:S01]  /*a050*/  IMAD.MOV.U32 R7, RZ, RZ, 0x3effffff ;  /* 0x3effffffff077424 */ /* 0x000fe200078e00ff */
[----:B------:R-:W-:Y:S01]  /*a060*/  ISETP.NE.U32.AND P0, PT, R6, 0x1, PT ;  /* 0x000000010600780c */ /* 0x000fe20003f05070 */
[----:B------:R-:W-:Y:S02]  /*a070*/  IMAD.MOV.U32 R6, RZ, RZ, 0x3d2aaabb ;  /* 0x3d2aaabbff067424 */ /* 0x000fe400078e00ff */
[----:B------:R-:W-:Y:S01]  /*a080*/  FFMA R4, R3, R4, -0.0013887860113754868507 ;  /* 0xbab607ed03047423 */ /* 0x000fe20000000004 */
[----:B------:R-:W-:Y:S01]  /*a090*/  UIADD3 UR4, UPT, UPT, UR4, 0x1, URZ ;  /* 0x0000000104047890 */ /* 0x000fe2000fffe0ff */
[----:B------:R-:W-:-:S02]  /*a0a0*/  LOP3.LUT P1, RZ, R0, 0x2, RZ, 0xc0, !PT ;  /* 0x0000000200ff7812 */ /* 0x000fc4000782c0ff */
[----:B------:R-:W-:Y:S01]  /*a0b0*/  FSEL R6, R6, 0.0083327032625675201416, !P0 ;  /* 0x3c0885e406067808 */ /* 0x000fe20004000000 */
[----:B------:R-:W-:Y:S01]  /*a0c0*/  UISETP.NE.AND UP0, UPT, UR4, UR7, UPT ;  /* 0x000000070400728c */ /* 0x000fe2000bf05270 */
        /* <DEDUP_REMOVED lines=9> */
.L_x_0:
[----:B------:R-:W0:Y:S02]  /*a160*/  LDC.64 R2, c[0x0][0x388] ;  /* 0x0000e200ff027b82 */ /* 0x000e240000000a00 */
[----:B0-----:R-:W-:-:S05]  /*a170*/  IMAD.WIDE R2, R5, 0x4, R2 ;  /* 0x0000000405027825 */ /* 0x001fca00078e0202 */
[----:B-----5:R-:W-:Y:S01]  /*a180*/  STG.E desc[UR8][R2.64], R7 ;  /* 0x0000000702007986 */ /* 0x020fe2000c101908 */
[----:B------:R-:W-:Y:S05]  /*a190*/  EXIT ;  /* 0x000000000000794d */ /* 0x000fea0003800000 */
.L_x_135:
[----:B------:R-:W-:-:S00]  /*a1a0*/  BRA `(.L_x_135) ;  /* 0xfffffffc00fc7947 */ /* 0x000fc0000383ffff */
[----:B------:R-:W-:-:S00]  /*a1b0*/  NOP ;  /* 0x0000000000007918 */ /* 0x000fc00000000000 */
        /* <DEDUP_REMOVED lines=12> */
.L_x_136:


//--------------------- .nv.global.init           --------------------------
	.section	.nv.global.init,"aw",@progbits
	.align	4
.nv.global.init:
	.type		__cudart_i2opi_f,@object
	.size		__cudart_i2opi_f,(.L_0 - __cudart_i2opi_f)
__cudart_i2opi_f:
        /*0000*/ 	.byte	0x41, 0x90, 0x43, 0x3c, 0x99, 0x95, 0x62, 0xdb, 0xc0, 0xdd, 0x34, 0xf5, 0xd1, 0x57, 0x27, 0xfc
        /*0010*/ 	.byte	0x29, 0x15, 0x44, 0x4e, 0x6e, 0x83, 0xf9, 0xa2
.L_0:


//--------------------- .nv.shared.reserved.0     --------------------------
	.section	.nv.shared.reserved.0,"aw",@nobits
	.weak		__nv_reservedSMEM_offset_0_alias
	.size		__nv_reservedSMEM_offset_0_alias, 0, 64
	.other		__nv_reservedSMEM_offset_0_alias,@"STO_CUDA_RESERVED_SHARED STV_DEFAULT"
__nv_reservedSMEM_offset_0_alias:
	.zero		0
	.zero		64


//--------------------- .nv.constant0._Z25mem_compute_stress_kernelPfS_ii --------------------------
	.section	.nv.constant0._Z25mem_compute_stress_kernelPfS_ii,"a",@progbits
	.sectionflags	@""
	.align	4
.nv.constant0._Z25mem_compute_stress_kernelPfS_ii:
	.zero		920


//--------------------- SYMBOLS --------------------------

	.type		.nv.reservedSmem.offset0,@object
	.size		.nv.reservedSmem.offset0,0x4
